//
// Generated by NVIDIA NVVM Compiler
//
// Compiler Build ID: CL-36424714
// Cuda compilation tools, release 13.0, V13.0.88
// Based on NVVM 20.0.0
//

.version 9.0
.target sm_100
.address_size 64

	// .globl	_Z7reduce7ILj512EEvPiS0_i
.extern .shared .align 16 .b8 sdata[];

.visible .entry _Z7reduce7ILj512EEvPiS0_i(
	.param .u64 .ptr .align 1 _Z7reduce7ILj512EEvPiS0_i_param_0,
	.param .u64 .ptr .align 1 _Z7reduce7ILj512EEvPiS0_i_param_1,
	.param .u32 _Z7reduce7ILj512EEvPiS0_i_param_2
)
{
	.reg .pred 	%p<10>;
	.reg .b32 	%r<56>;
	.reg .b64 	%rd<11>;

	ld.param.u64 	%rd2, [_Z7reduce7ILj512EEvPiS0_i_param_0];
	ld.param.u64 	%rd3, [_Z7reduce7ILj512EEvPiS0_i_param_1];
	ld.param.u32 	%r13, [_Z7reduce7ILj512EEvPiS0_i_param_2];
	mov.u32 	%r1, %tid.x;
	mov.u32 	%r2, %ctaid.x;
	mov.u32 	%r55, %ntid.x;
	mul.lo.s32 	%r14, %r55, %r2;
	shl.b32 	%r15, %r14, 1;
	add.s32 	%r54, %r15, %r1;
	shl.b32 	%r16, %r1, 2;
	mov.u32 	%r17, sdata;
	add.s32 	%r5, %r17, %r16;
	mov.b32 	%r18, 0;
	st.shared.u32 	[%r5], %r18;
	setp.ge.u32 	%p1, %r54, %r13;
	@%p1 bra 	$L__BB0_4;
	cvta.to.global.u64 	%rd1, %rd2;
	mov.u32 	%r20, %nctaid.x;
	shl.b32 	%r6, %r20, 10;
	mov.b32 	%r53, 0;
$L__BB0_2:
	mul.wide.u32 	%rd4, %r54, 4;
	add.s64 	%rd5, %rd1, %rd4;
	ld.global.u32 	%r21, [%rd5];
	add.s32 	%r22, %r54, 512;
	mul.wide.u32 	%rd6, %r22, 4;
	add.s64 	%rd7, %rd1, %rd6;
	ld.global.u32 	%r23, [%rd7];
	add.s32 	%r24, %r23, %r21;
	add.s32 	%r53, %r24, %r53;
	add.s32 	%r54, %r54, %r6;
	setp.lt.u32 	%p2, %r54, %r13;
	@%p2 bra 	$L__BB0_2;
	st.shared.u32 	[%r5], %r53;
$L__BB0_4:
	bar.sync 	0;
	setp.lt.u32 	%p3, %r55, 66;
	@%p3 bra 	$L__BB0_12;
$L__BB0_5:
	setp.gt.u32 	%p4, %r1, 255;
	@%p4 bra 	$L__BB0_7;
	ld.shared.u32 	%r25, [%r5+1024];
	ld.shared.u32 	%r26, [%r5];
	add.s32 	%r27, %r26, %r25;
	st.shared.u32 	[%r5], %r27;
$L__BB0_7:
	setp.gt.u32 	%p5, %r1, 127;
	bar.sync 	0;
	@%p5 bra 	$L__BB0_9;
	ld.shared.u32 	%r28, [%r5+512];
	ld.shared.u32 	%r29, [%r5];
	add.s32 	%r30, %r29, %r28;
	st.shared.u32 	[%r5], %r30;
$L__BB0_9:
	setp.gt.u32 	%p6, %r1, 63;
	bar.sync 	0;
	@%p6 bra 	$L__BB0_11;
	ld.shared.u32 	%r31, [%r5+256];
	ld.shared.u32 	%r32, [%r5];
	add.s32 	%r33, %r32, %r31;
	st.shared.u32 	[%r5], %r33;
$L__BB0_11:
	bar.sync 	0;
	setp.gt.u32 	%p7, %r55, 131;
	shr.u32 	%r55, %r55, 1;
	@%p7 bra 	$L__BB0_5;
$L__BB0_12:
	setp.gt.u32 	%p8, %r1, 31;
	@%p8 bra 	$L__BB0_15;
	ld.volatile.shared.u32 	%r34, [%r5+128];
	ld.volatile.shared.u32 	%r35, [%r5];
	add.s32 	%r36, %r35, %r34;
	st.volatile.shared.u32 	[%r5], %r36;
	ld.volatile.shared.u32 	%r37, [%r5+64];
	ld.volatile.shared.u32 	%r38, [%r5];
	add.s32 	%r39, %r38, %r37;
	st.volatile.shared.u32 	[%r5], %r39;
	ld.volatile.shared.u32 	%r40, [%r5+32];
	ld.volatile.shared.u32 	%r41, [%r5];
	add.s32 	%r42, %r41, %r40;
	st.volatile.shared.u32 	[%r5], %r42;
	ld.volatile.shared.u32 	%r43, [%r5+16];
	ld.volatile.shared.u32 	%r44, [%r5];
	add.s32 	%r45, %r44, %r43;
	st.volatile.shared.u32 	[%r5], %r45;
	ld.volatile.shared.u32 	%r46, [%r5+8];
	ld.volatile.shared.u32 	%r47, [%r5];
	add.s32 	%r48, %r47, %r46;
	st.volatile.shared.u32 	[%r5], %r48;
	ld.volatile.shared.u32 	%r49, [%r5+4];
	ld.volatile.shared.u32 	%r50, [%r5];
	add.s32 	%r51, %r50, %r49;
	st.volatile.shared.u32 	[%r5], %r51;
	setp.ne.s32 	%p9, %r1, 0;
	@%p9 bra 	$L__BB0_15;
	ld.shared.u32 	%r52, [sdata];
	cvta.to.global.u64 	%rd8, %rd3;
	mul.wide.u32 	%rd9, %r2, 4;
	add.s64 	%rd10, %rd8, %rd9;
	st.global.u32 	[%rd10], %r52;
$L__BB0_15:
	ret;

}
	// .globl	_Z7reduce7ILj256EEvPiS0_i
.visible .entry _Z7reduce7ILj256EEvPiS0_i(
	.param .u64 .ptr .align 1 _Z7reduce7ILj256EEvPiS0_i_param_0,
	.param .u64 .ptr .align 1 _Z7reduce7ILj256EEvPiS0_i_param_1,
	.param .u32 _Z7reduce7ILj256EEvPiS0_i_param_2
)
{
	.reg .pred 	%p<9>;
	.reg .b32 	%r<53>;
	.reg .b64 	%rd<11>;

	ld.param.u64 	%rd2, [_Z7reduce7ILj256EEvPiS0_i_param_0];
	ld.param.u64 	%rd3, [_Z7reduce7ILj256EEvPiS0_i_param_1];
	ld.param.u32 	%r13, [_Z7reduce7ILj256EEvPiS0_i_param_2];
	mov.u32 	%r1, %tid.x;
	mov.u32 	%r2, %ctaid.x;
	mov.u32 	%r52, %ntid.x;
	mul.lo.s32 	%r14, %r52, %r2;
	shl.b32 	%r15, %r14, 1;
	add.s32 	%r51, %r15, %r1;
	shl.b32 	%r16, %r1, 2;
	mov.u32 	%r17, sdata;
	add.s32 	%r5, %r17, %r16;
	mov.b32 	%r18, 0;
	st.shared.u32 	[%r5], %r18;
	setp.ge.u32 	%p1, %r51, %r13;
	@%p1 bra 	$L__BB1_4;
	cvta.to.global.u64 	%rd1, %rd2;
	mov.u32 	%r20, %nctaid.x;
	shl.b32 	%r6, %r20, 9;
	mov.b32 	%r50, 0;
$L__BB1_2:
	mul.wide.u32 	%rd4, %r51, 4;
	add.s64 	%rd5, %rd1, %rd4;
	ld.global.u32 	%r21, [%rd5];
	add.s32 	%r22, %r51, 256;
	mul.wide.u32 	%rd6, %r22, 4;
	add.s64 	%rd7, %rd1, %rd6;
	ld.global.u32 	%r23, [%rd7];
	add.s32 	%r24, %r23, %r21;
	add.s32 	%r50, %r24, %r50;
	add.s32 	%r51, %r51, %r6;
	setp.lt.u32 	%p2, %r51, %r13;
	@%p2 bra 	$L__BB1_2;
	st.shared.u32 	[%r5], %r50;
$L__BB1_4:
	bar.sync 	0;
	setp.lt.u32 	%p3, %r52, 66;
	@%p3 bra 	$L__BB1_10;
$L__BB1_5:
	setp.gt.u32 	%p4, %r1, 127;
	@%p4 bra 	$L__BB1_7;
	ld.shared.u32 	%r25, [%r5+512];
	ld.shared.u32 	%r26, [%r5];
	add.s32 	%r27, %r26, %r25;
	st.shared.u32 	[%r5], %r27;
$L__BB1_7:
	setp.gt.u32 	%p5, %r1, 63;
	bar.sync 	0;
	@%p5 bra 	$L__BB1_9;
	ld.shared.u32 	%r28, [%r5+256];
	ld.shared.u32 	%r29, [%r5];
	add.s32 	%r30, %r29, %r28;
	st.shared.u32 	[%r5], %r30;
$L__BB1_9:
	bar.sync 	0;
	setp.gt.u32 	%p6, %r52, 131;
	shr.u32 	%r52, %r52, 1;
	@%p6 bra 	$L__BB1_5;
$L__BB1_10:
	setp.gt.u32 	%p7, %r1, 31;
	@%p7 bra 	$L__BB1_13;
	ld.volatile.shared.u32 	%r31, [%r5+128];
	ld.volatile.shared.u32 	%r32, [%r5];
	add.s32 	%r33, %r32, %r31;
	st.volatile.shared.u32 	[%r5], %r33;
	ld.volatile.shared.u32 	%r34, [%r5+64];
	ld.volatile.shared.u32 	%r35, [%r5];
	add.s32 	%r36, %r35, %r34;
	st.volatile.shared.u32 	[%r5], %r36;
	ld.volatile.shared.u32 	%r37, [%r5+32];
	ld.volatile.shared.u32 	%r38, [%r5];
	add.s32 	%r39, %r38, %r37;
	st.volatile.shared.u32 	[%r5], %r39;
	ld.volatile.shared.u32 	%r40, [%r5+16];
	ld.volatile.shared.u32 	%r41, [%r5];
	add.s32 	%r42, %r41, %r40;
	st.volatile.shared.u32 	[%r5], %r42;
	ld.volatile.shared.u32 	%r43, [%r5+8];
	ld.volatile.shared.u32 	%r44, [%r5];
	add.s32 	%r45, %r44, %r43;
	st.volatile.shared.u32 	[%r5], %r45;
	ld.volatile.shared.u32 	%r46, [%r5+4];
	ld.volatile.shared.u32 	%r47, [%r5];
	add.s32 	%r48, %r47, %r46;
	st.volatile.shared.u32 	[%r5], %r48;
	setp.ne.s32 	%p8, %r1, 0;
	@%p8 bra 	$L__BB1_13;
	ld.shared.u32 	%r49, [sdata];
	cvta.to.global.u64 	%rd8, %rd3;
	mul.wide.u32 	%rd9, %r2, 4;
	add.s64 	%rd10, %rd8, %rd9;
	st.global.u32 	[%rd10], %r49;
$L__BB1_13:
	ret;

}
	// .globl	_Z7reduce7ILj128EEvPiS0_i
.visible .entry _Z7reduce7ILj128EEvPiS0_i(
	.param .u64 .ptr .align 1 _Z7reduce7ILj128EEvPiS0_i_param_0,
	.param .u64 .ptr .align 1 _Z7reduce7ILj128EEvPiS0_i_param_1,
	.param .u32 _Z7reduce7ILj128EEvPiS0_i_param_2
)
{
	.reg .pred 	%p<8>;
	.reg .b32 	%r<50>;
	.reg .b64 	%rd<11>;

	ld.param.u64 	%rd2, [_Z7reduce7ILj128EEvPiS0_i_param_0];
	ld.param.u64 	%rd3, [_Z7reduce7ILj128EEvPiS0_i_param_1];
	ld.param.u32 	%r13, [_Z7reduce7ILj128EEvPiS0_i_param_2];
	mov.u32 	%r1, %tid.x;
	mov.u32 	%r2, %ctaid.x;
	mov.u32 	%r49, %ntid.x;
	mul.lo.s32 	%r14, %r49, %r2;
	shl.b32 	%r15, %r14, 1;
	add.s32 	%r48, %r15, %r1;
	shl.b32 	%r16, %r1, 2;
	mov.u32 	%r17, sdata;
	add.s32 	%r5, %r17, %r16;
	mov.b32 	%r18, 0;
	st.shared.u32 	[%r5], %r18;
	setp.ge.u32 	%p1, %r48, %r13;
	@%p1 bra 	$L__BB2_4;
	cvta.to.global.u64 	%rd1, %rd2;
	mov.u32 	%r20, %nctaid.x;
	shl.b32 	%r6, %r20, 8;
	mov.b32 	%r47, 0;
$L__BB2_2:
	mul.wide.u32 	%rd4, %r48, 4;
	add.s64 	%rd5, %rd1, %rd4;
	ld.global.u32 	%r21, [%rd5];
	add.s32 	%r22, %r48, 128;
	mul.wide.u32 	%rd6, %r22, 4;
	add.s64 	%rd7, %rd1, %rd6;
	ld.global.u32 	%r23, [%rd7];
	add.s32 	%r24, %r23, %r21;
	add.s32 	%r47, %r24, %r47;
	add.s32 	%r48, %r48, %r6;
	setp.lt.u32 	%p2, %r48, %r13;
	@%p2 bra 	$L__BB2_2;
	st.shared.u32 	[%r5], %r47;
$L__BB2_4:
	bar.sync 	0;
	setp.lt.u32 	%p3, %r49, 66;
	@%p3 bra 	$L__BB2_8;
$L__BB2_5:
	setp.gt.u32 	%p4, %r1, 63;
	@%p4 bra 	$L__BB2_7;
	ld.shared.u32 	%r25, [%r5+256];
	ld.shared.u32 	%r26, [%r5];
	add.s32 	%r27, %r26, %r25;
	st.shared.u32 	[%r5], %r27;
$L__BB2_7:
	bar.sync 	0;
	setp.gt.u32 	%p5, %r49, 131;
	shr.u32 	%r49, %r49, 1;
	@%p5 bra 	$L__BB2_5;
$L__BB2_8:
	setp.gt.u32 	%p6, %r1, 31;
	@%p6 bra 	$L__BB2_11;
	ld.volatile.shared.u32 	%r28, [%r5+128];
	ld.volatile.shared.u32 	%r29, [%r5];
	add.s32 	%r30, %r29, %r28;
	st.volatile.shared.u32 	[%r5], %r30;
	ld.volatile.shared.u32 	%r31, [%r5+64];
	ld.volatile.shared.u32 	%r32, [%r5];
	add.s32 	%r33, %r32, %r31;
	st.volatile.shared.u32 	[%r5], %r33;
	ld.volatile.shared.u32 	%r34, [%r5+32];
	ld.volatile.shared.u32 	%r35, [%r5];
	add.s32 	%r36, %r35, %r34;
	st.volatile.shared.u32 	[%r5], %r36;
	ld.volatile.shared.u32 	%r37, [%r5+16];
	ld.volatile.shared.u32 	%r38, [%r5];
	add.s32 	%r39, %r38, %r37;
	st.volatile.shared.u32 	[%r5], %r39;
	ld.volatile.shared.u32 	%r40, [%r5+8];
	ld.volatile.shared.u32 	%r41, [%r5];
	add.s32 	%r42, %r41, %r40;
	st.volatile.shared.u32 	[%r5], %r42;
	ld.volatile.shared.u32 	%r43, [%r5+4];
	ld.volatile.shared.u32 	%r44, [%r5];
	add.s32 	%r45, %r44, %r43;
	st.volatile.shared.u32 	[%r5], %r45;
	setp.ne.s32 	%p7, %r1, 0;
	@%p7 bra 	$L__BB2_11;
	ld.shared.u32 	%r46, [sdata];
	cvta.to.global.u64 	%rd8, %rd3;
	mul.wide.u32 	%rd9, %r2, 4;
	add.s64 	%rd10, %rd8, %rd9;
	st.global.u32 	[%rd10], %r46;
$L__BB2_11:
	ret;

}
	// .globl	_Z7reduce7ILj64EEvPiS0_i
.visible .entry _Z7reduce7ILj64EEvPiS0_i(
	.param .u64 .ptr .align 1 _Z7reduce7ILj64EEvPiS0_i_param_0,
	.param .u64 .ptr .align 1 _Z7reduce7ILj64EEvPiS0_i_param_1,
	.param .u32 _Z7reduce7ILj64EEvPiS0_i_param_2
)
{
	.reg .pred 	%p<5>;
	.reg .b32 	%r<44>;
	.reg .b64 	%rd<11>;

	ld.param.u64 	%rd2, [_Z7reduce7ILj64EEvPiS0_i_param_0];
	ld.param.u64 	%rd3, [_Z7reduce7ILj64EEvPiS0_i_param_1];
	ld.param.u32 	%r10, [_Z7reduce7ILj64EEvPiS0_i_param_2];
	mov.u32 	%r1, %tid.x;
	mov.u32 	%r2, %ctaid.x;
	mov.u32 	%r11, %ntid.x;
	mul.lo.s32 	%r12, %r11, %r2;
	shl.b32 	%r13, %r12, 1;
	add.s32 	%r43, %r13, %r1;
	shl.b32 	%r14, %r1, 2;
	mov.u32 	%r15, sdata;
	add.s32 	%r4, %r15, %r14;
	mov.b32 	%r16, 0;
	st.shared.u32 	[%r4], %r16;
	setp.ge.u32 	%p1, %r43, %r10;
	@%p1 bra 	$L__BB3_4;
	cvta.to.global.u64 	%rd1, %rd2;
	mov.u32 	%r18, %nctaid.x;
	shl.b32 	%r5, %r18, 7;
	mov.b32 	%r42, 0;
$L__BB3_2:
	mul.wide.u32 	%rd4, %r43, 4;
	add.s64 	%rd5, %rd1, %rd4;
	ld.global.u32 	%r19, [%rd5];
	add.s32 	%r20, %r43, 64;
	mul.wide.u32 	%rd6, %r20, 4;
	add.s64 	%rd7, %rd1, %rd6;
	ld.global.u32 	%r21, [%rd7];
	add.s32 	%r22, %r21, %r19;
	add.s32 	%r42, %r22, %r42;
	add.s32 	%r43, %r43, %r5;
	setp.lt.u32 	%p2, %r43, %r10;
	@%p2 bra 	$L__BB3_2;
	st.shared.u32 	[%r4], %r42;
$L__BB3_4:
	bar.sync 	0;
	setp.gt.u32 	%p3, %r1, 31;
	@%p3 bra 	$L__BB3_7;
	ld.volatile.shared.u32 	%r23, [%r4+128];
	ld.volatile.shared.u32 	%r24, [%r4];
	add.s32 	%r25, %r24, %r23;
	st.volatile.shared.u32 	[%r4], %r25;
	ld.volatile.shared.u32 	%r26, [%r4+64];
	ld.volatile.shared.u32 	%r27, [%r4];
	add.s32 	%r28, %r27, %r26;
	st.volatile.shared.u32 	[%r4], %r28;
	ld.volatile.shared.u32 	%r29, [%r4+32];
	ld.volatile.shared.u32 	%r30, [%r4];
	add.s32 	%r31, %r30, %r29;
	st.volatile.shared.u32 	[%r4], %r31;
	ld.volatile.shared.u32 	%r32, [%r4+16];
	ld.volatile.shared.u32 	%r33, [%r4];
	add.s32 	%r34, %r33, %r32;
	st.volatile.shared.u32 	[%r4], %r34;
	ld.volatile.shared.u32 	%r35, [%r4+8];
	ld.volatile.shared.u32 	%r36, [%r4];
	add.s32 	%r37, %r36, %r35;
	st.volatile.shared.u32 	[%r4], %r37;
	ld.volatile.shared.u32 	%r38, [%r4+4];
	ld.volatile.shared.u32 	%r39, [%r4];
	add.s32 	%r40, %r39, %r38;
	st.volatile.shared.u32 	[%r4], %r40;
	setp.ne.s32 	%p4, %r1, 0;
	@%p4 bra 	$L__BB3_7;
	ld.shared.u32 	%r41, [sdata];
	cvta.to.global.u64 	%rd8, %rd3;
	mul.wide.u32 	%rd9, %r2, 4;
	add.s64 	%rd10, %rd8, %rd9;
	st.global.u32 	[%rd10], %r41;
$L__BB3_7:
	ret;

}
	// .globl	_Z7reduce7ILj32EEvPiS0_i
.visible .entry _Z7reduce7ILj32EEvPiS0_i(
	.param .u64 .ptr .align 1 _Z7reduce7ILj32EEvPiS0_i_param_0,
	.param .u64 .ptr .align 1 _Z7reduce7ILj32EEvPiS0_i_param_1,
	.param .u32 _Z7reduce7ILj32EEvPiS0_i_param_2
)
{
	.reg .pred 	%p<5>;
	.reg .b32 	%r<41>;
	.reg .b64 	%rd<11>;

	ld.param.u64 	%rd2, [_Z7reduce7ILj32EEvPiS0_i_param_0];
	ld.param.u64 	%rd3, [_Z7reduce7ILj32EEvPiS0_i_param_1];
	ld.param.u32 	%r10, [_Z7reduce7ILj32EEvPiS0_i_param_2];
	mov.u32 	%r1, %tid.x;
	mov.u32 	%r2, %ctaid.x;
	mov.u32 	%r11, %ntid.x;
	mul.lo.s32 	%r12, %r11, %r2;
	shl.b32 	%r13, %r12, 1;
	add.s32 	%r40, %r13, %r1;
	shl.b32 	%r14, %r1, 2;
	mov.u32 	%r15, sdata;
	add.s32 	%r4, %r15, %r14;
	mov.b32 	%r16, 0;
	st.shared.u32 	[%r4], %r16;
	setp.ge.u32 	%p1, %r40, %r10;
	@%p1 bra 	$L__BB4_4;
	cvta.to.global.u64 	%rd1, %rd2;
	mov.u32 	%r18, %nctaid.x;
	shl.b32 	%r5, %r18, 6;
	mov.b32 	%r39, 0;
$L__BB4_2:
	mul.wide.u32 	%rd4, %r40, 4;
	add.s64 	%rd5, %rd1, %rd4;
	ld.global.u32 	%r19, [%rd5];
	add.s32 	%r20, %r40, 32;
	mul.wide.u32 	%rd6, %r20, 4;
	add.s64 	%rd7, %rd1, %rd6;
	ld.global.u32 	%r21, [%rd7];
	add.s32 	%r22, %r21, %r19;
	add.s32 	%r39, %r22, %r39;
	add.s32 	%r40, %r40, %r5;
	setp.lt.u32 	%p2, %r40, %r10;
	@%p2 bra 	$L__BB4_2;
	st.shared.u32 	[%r4], %r39;
$L__BB4_4:
	bar.sync 	0;
	setp.gt.u32 	%p3, %r1, 31;
	@%p3 bra 	$L__BB4_7;
	ld.volatile.shared.u32 	%r23, [%r4+64];
	ld.volatile.shared.u32 	%r24, [%r4];
	add.s32 	%r25, %r24, %r23;
	st.volatile.shared.u32 	[%r4], %r25;
	ld.volatile.shared.u32 	%r26, [%r4+32];
	ld.volatile.shared.u32 	%r27, [%r4];
	add.s32 	%r28, %r27, %r26;
	st.volatile.shared.u32 	[%r4], %r28;
	ld.volatile.shared.u32 	%r29, [%r4+16];
	ld.volatile.shared.u32 	%r30, [%r4];
	add.s32 	%r31, %r30, %r29;
	st.volatile.shared.u32 	[%r4], %r31;
	ld.volatile.shared.u32 	%r32, [%r4+8];
	ld.volatile.shared.u32 	%r33, [%r4];
	add.s32 	%r34, %r33, %r32;
	st.volatile.shared.u32 	[%r4], %r34;
	ld.volatile.shared.u32 	%r35, [%r4+4];
	ld.volatile.shared.u32 	%r36, [%r4];
	add.s32 	%r37, %r36, %r35;
	st.volatile.shared.u32 	[%r4], %r37;
	setp.ne.s32 	%p4, %r1, 0;
	@%p4 bra 	$L__BB4_7;
	ld.shared.u32 	%r38, [sdata];
	cvta.to.global.u64 	%rd8, %rd3;
	mul.wide.u32 	%rd9, %r2, 4;
	add.s64 	%rd10, %rd8, %rd9;
	st.global.u32 	[%rd10], %r38;
$L__BB4_7:
	ret;

}
	// .globl	_Z7reduce7ILj16EEvPiS0_i
.visible .entry _Z7reduce7ILj16EEvPiS0_i(
	.param .u64 .ptr .align 1 _Z7reduce7ILj16EEvPiS0_i_param_0,
	.param .u64 .ptr .align 1 _Z7reduce7ILj16EEvPiS0_i_param_1,
	.param .u32 _Z7reduce7ILj16EEvPiS0_i_param_2
)
{
	.reg .pred 	%p<5>;
	.reg .b32 	%r<38>;
	.reg .b64 	%rd<11>;

	ld.param.u64 	%rd2, [_Z7reduce7ILj16EEvPiS0_i_param_0];
	ld.param.u64 	%rd3, [_Z7reduce7ILj16EEvPiS0_i_param_1];
	ld.param.u32 	%r10, [_Z7reduce7ILj16EEvPiS0_i_param_2];
	mov.u32 	%r1, %tid.x;
	mov.u32 	%r2, %ctaid.x;
	mov.u32 	%r11, %ntid.x;
	mul.lo.s32 	%r12, %r11, %r2;
	shl.b32 	%r13, %r12, 1;
	add.s32 	%r37, %r13, %r1;
	shl.b32 	%r14, %r1, 2;
	mov.u32 	%r15, sdata;
	add.s32 	%r4, %r15, %r14;
	mov.b32 	%r16, 0;
	st.shared.u32 	[%r4], %r16;
	setp.ge.u32 	%p1, %r37, %r10;
	@%p1 bra 	$L__BB5_4;
	cvta.to.global.u64 	%rd1, %rd2;
	mov.u32 	%r18, %nctaid.x;
	shl.b32 	%r5, %r18, 5;
	mov.b32 	%r36, 0;
$L__BB5_2:
	mul.wide.u32 	%rd4, %r37, 4;
	add.s64 	%rd5, %rd1, %rd4;
	ld.global.u32 	%r19, [%rd5];
	add.s32 	%r20, %r37, 16;
	mul.wide.u32 	%rd6, %r20, 4;
	add.s64 	%rd7, %rd1, %rd6;
	ld.global.u32 	%r21, [%rd7];
	add.s32 	%r22, %r21, %r19;
	add.s32 	%r36, %r22, %r36;
	add.s32 	%r37, %r37, %r5;
	setp.lt.u32 	%p2, %r37, %r10;
	@%p2 bra 	$L__BB5_2;
	st.shared.u32 	[%r4], %r36;
$L__BB5_4:
	bar.sync 	0;
	setp.gt.u32 	%p3, %r1, 31;
	@%p3 bra 	$L__BB5_7;
	ld.volatile.shared.u32 	%r23, [%r4+32];
	ld.volatile.shared.u32 	%r24, [%r4];
	add.s32 	%r25, %r24, %r23;
	st.volatile.shared.u32 	[%r4], %r25;
	ld.volatile.shared.u32 	%r26, [%r4+16];
	ld.volatile.shared.u32 	%r27, [%r4];
	add.s32 	%r28, %r27, %r26;
	st.volatile.shared.u32 	[%r4], %r28;
	ld.volatile.shared.u32 	%r29, [%r4+8];
	ld.volatile.shared.u32 	%r30, [%r4];
	add.s32 	%r31, %r30, %r29;
	st.volatile.shared.u32 	[%r4], %r31;
	ld.volatile.shared.u32 	%r32, [%r4+4];
	ld.volatile.shared.u32 	%r33, [%r4];
	add.s32 	%r34, %r33, %r32;
	st.volatile.shared.u32 	[%r4], %r34;
	setp.ne.s32 	%p4, %r1, 0;
	@%p4 bra 	$L__BB5_7;
	ld.shared.u32 	%r35, [sdata];
	cvta.to.global.u64 	%rd8, %rd3;
	mul.wide.u32 	%rd9, %r2, 4;
	add.s64 	%rd10, %rd8, %rd9;
	st.global.u32 	[%rd10], %r35;
$L__BB5_7:
	ret;

}
	// .globl	_Z7reduce7ILj8EEvPiS0_i
.visible .entry _Z7reduce7ILj8EEvPiS0_i(
	.param .u64 .ptr .align 1 _Z7reduce7ILj8EEvPiS0_i_param_0,
	.param .u64 .ptr .align 1 _Z7reduce7ILj8EEvPiS0_i_param_1,
	.param .u32 _Z7reduce7ILj8EEvPiS0_i_param_2
)
{
	.reg .pred 	%p<5>;
	.reg .b32 	%r<35>;
	.reg .b64 	%rd<11>;

	ld.param.u64 	%rd2, [_Z7reduce7ILj8EEvPiS0_i_param_0];
	ld.param.u64 	%rd3, [_Z7reduce7ILj8EEvPiS0_i_param_1];
	ld.param.u32 	%r10, [_Z7reduce7ILj8EEvPiS0_i_param_2];
	mov.u32 	%r1, %tid.x;
	mov.u32 	%r2, %ctaid.x;
	mov.u32 	%r11, %ntid.x;
	mul.lo.s32 	%r12, %r11, %r2;
	shl.b32 	%r13, %r12, 1;
	add.s32 	%r34, %r13, %r1;
	shl.b32 	%r14, %r1, 2;
	mov.u32 	%r15, sdata;
	add.s32 	%r4, %r15, %r14;
	mov.b32 	%r16, 0;
	st.shared.u32 	[%r4], %r16;
	setp.ge.u32 	%p1, %r34, %r10;
	@%p1 bra 	$L__BB6_4;
	cvta.to.global.u64 	%rd1, %rd2;
	mov.u32 	%r18, %nctaid.x;
	shl.b32 	%r5, %r18, 4;
	mov.b32 	%r33, 0;
$L__BB6_2:
	mul.wide.u32 	%rd4, %r34, 4;
	add.s64 	%rd5, %rd1, %rd4;
	ld.global.u32 	%r19, [%rd5];
	add.s32 	%r20, %r34, 8;
	mul.wide.u32 	%rd6, %r20, 4;
	add.s64 	%rd7, %rd1, %rd6;
	ld.global.u32 	%r21, [%rd7];
	add.s32 	%r22, %r21, %r19;
	add.s32 	%r33, %r22, %r33;
	add.s32 	%r34, %r34, %r5;
	setp.lt.u32 	%p2, %r34, %r10;
	@%p2 bra 	$L__BB6_2;
	st.shared.u32 	[%r4], %r33;
$L__BB6_4:
	bar.sync 	0;
	setp.gt.u32 	%p3, %r1, 31;
	@%p3 bra 	$L__BB6_7;
	ld.volatile.shared.u32 	%r23, [%r4+16];
	ld.volatile.shared.u32 	%r24, [%r4];
	add.s32 	%r25, %r24, %r23;
	st.volatile.shared.u32 	[%r4], %r25;
	ld.volatile.shared.u32 	%r26, [%r4+8];
	ld.volatile.shared.u32 	%r27, [%r4];
	add.s32 	%r28, %r27, %r26;
	st.volatile.shared.u32 	[%r4], %r28;
	ld.volatile.shared.u32 	%r29, [%r4+4];
	ld.volatile.shared.u32 	%r30, [%r4];
	add.s32 	%r31, %r30, %r29;
	st.volatile.shared.u32 	[%r4], %r31;
	setp.ne.s32 	%p4, %r1, 0;
	@%p4 bra 	$L__BB6_7;
	ld.shared.u32 	%r32, [sdata];
	cvta.to.global.u64 	%rd8, %rd3;
	mul.wide.u32 	%rd9, %r2, 4;
	add.s64 	%rd10, %rd8, %rd9;
	st.global.u32 	[%rd10], %r32;
$L__BB6_7:
	ret;

}
	// .globl	_Z7reduce7ILj4EEvPiS0_i
.visible .entry _Z7reduce7ILj4EEvPiS0_i(
	.param .u64 .ptr .align 1 _Z7reduce7ILj4EEvPiS0_i_param_0,
	.param .u64 .ptr .align 1 _Z7reduce7ILj4EEvPiS0_i_param_1,
	.param .u32 _Z7reduce7ILj4EEvPiS0_i_param_2
)
{
	.reg .pred 	%p<5>;
	.reg .b32 	%r<32>;
	.reg .b64 	%rd<11>;

	ld.param.u64 	%rd2, [_Z7reduce7ILj4EEvPiS0_i_param_0];
	ld.param.u64 	%rd3, [_Z7reduce7ILj4EEvPiS0_i_param_1];
	ld.param.u32 	%r10, [_Z7reduce7ILj4EEvPiS0_i_param_2];
	mov.u32 	%r1, %tid.x;
	mov.u32 	%r2, %ctaid.x;
	mov.u32 	%r11, %ntid.x;
	mul.lo.s32 	%r12, %r11, %r2;
	shl.b32 	%r13, %r12, 1;
	add.s32 	%r31, %r13, %r1;
	shl.b32 	%r14, %r1, 2;
	mov.u32 	%r15, sdata;
	add.s32 	%r4, %r15, %r14;
	mov.b32 	%r16, 0;
	st.shared.u32 	[%r4], %r16;
	setp.ge.u32 	%p1, %r31, %r10;
	@%p1 bra 	$L__BB7_4;
	cvta.to.global.u64 	%rd1, %rd2;
	mov.u32 	%r18, %nctaid.x;
	shl.b32 	%r5, %r18, 3;
	mov.b32 	%r30, 0;
$L__BB7_2:
	mul.wide.u32 	%rd4, %r31, 4;
	add.s64 	%rd5, %rd1, %rd4;
	ld.global.u32 	%r19, [%rd5];
	add.s32 	%r20, %r31, 4;
	mul.wide.u32 	%rd6, %r20, 4;
	add.s64 	%rd7, %rd1, %rd6;
	ld.global.u32 	%r21, [%rd7];
	add.s32 	%r22, %r21, %r19;
	add.s32 	%r30, %r22, %r30;
	add.s32 	%r31, %r31, %r5;
	setp.lt.u32 	%p2, %r31, %r10;
	@%p2 bra 	$L__BB7_2;
	st.shared.u32 	[%r4], %r30;
$L__BB7_4:
	bar.sync 	0;
	setp.gt.u32 	%p3, %r1, 31;
	@%p3 bra 	$L__BB7_7;
	ld.volatile.shared.u32 	%r23, [%r4+8];
	ld.volatile.shared.u32 	%r24, [%r4];
	add.s32 	%r25, %r24, %r23;
	st.volatile.shared.u32 	[%r4], %r25;
	ld.volatile.shared.u32 	%r26, [%r4+4];
	ld.volatile.shared.u32 	%r27, [%r4];
	add.s32 	%r28, %r27, %r26;
	st.volatile.shared.u32 	[%r4], %r28;
	setp.ne.s32 	%p4, %r1, 0;
	@%p4 bra 	$L__BB7_7;
	ld.shared.u32 	%r29, [sdata];
	cvta.to.global.u64 	%rd8, %rd3;
	mul.wide.u32 	%rd9, %r2, 4;
	add.s64 	%rd10, %rd8, %rd9;
	st.global.u32 	[%rd10], %r29;
$L__BB7_7:
	ret;

}
	// .globl	_Z7reduce7ILj2EEvPiS0_i
.visible .entry _Z7reduce7ILj2EEvPiS0_i(
	.param .u64 .ptr .align 1 _Z7reduce7ILj2EEvPiS0_i_param_0,
	.param .u64 .ptr .align 1 _Z7reduce7ILj2EEvPiS0_i_param_1,
	.param .u32 _Z7reduce7ILj2EEvPiS0_i_param_2
)
{
	.reg .pred 	%p<5>;
	.reg .b32 	%r<29>;
	.reg .b64 	%rd<11>;

	ld.param.u64 	%rd2, [_Z7reduce7ILj2EEvPiS0_i_param_0];
	ld.param.u64 	%rd3, [_Z7reduce7ILj2EEvPiS0_i_param_1];
	ld.param.u32 	%r10, [_Z7reduce7ILj2EEvPiS0_i_param_2];
	mov.u32 	%r1, %tid.x;
	mov.u32 	%r2, %ctaid.x;
	mov.u32 	%r11, %ntid.x;
	mul.lo.s32 	%r12, %r11, %r2;
	shl.b32 	%r13, %r12, 1;
	add.s32 	%r28, %r13, %r1;
	shl.b32 	%r14, %r1, 2;
	mov.u32 	%r15, sdata;
	add.s32 	%r4, %r15, %r14;
	mov.b32 	%r16, 0;
	st.shared.u32 	[%r4], %r16;
	setp.ge.u32 	%p1, %r28, %r10;
	@%p1 bra 	$L__BB8_4;
	cvta.to.global.u64 	%rd1, %rd2;
	mov.u32 	%r18, %nctaid.x;
	shl.b32 	%r5, %r18, 2;
	mov.b32 	%r27, 0;
$L__BB8_2:
	mul.wide.u32 	%rd4, %r28, 4;
	add.s64 	%rd5, %rd1, %rd4;
	ld.global.u32 	%r19, [%rd5];
	add.s32 	%r20, %r28, 2;
	mul.wide.u32 	%rd6, %r20, 4;
	add.s64 	%rd7, %rd1, %rd6;
	ld.global.u32 	%r21, [%rd7];
	add.s32 	%r22, %r21, %r19;
	add.s32 	%r27, %r22, %r27;
	add.s32 	%r28, %r28, %r5;
	setp.lt.u32 	%p2, %r28, %r10;
	@%p2 bra 	$L__BB8_2;
	st.shared.u32 	[%r4], %r27;
$L__BB8_4:
	bar.sync 	0;
	setp.gt.u32 	%p3, %r1, 31;
	@%p3 bra 	$L__BB8_7;
	ld.volatile.shared.u32 	%r23, [%r4+4];
	ld.volatile.shared.u32 	%r24, [%r4];
	add.s32 	%r25, %r24, %r23;
	st.volatile.shared.u32 	[%r4], %r25;
	setp.ne.s32 	%p4, %r1, 0;
	@%p4 bra 	$L__BB8_7;
	ld.shared.u32 	%r26, [sdata];
	cvta.to.global.u64 	%rd8, %rd3;
	mul.wide.u32 	%rd9, %r2, 4;
	add.s64 	%rd10, %rd8, %rd9;
	st.global.u32 	[%rd10], %r26;
$L__BB8_7:
	ret;

}
	// .globl	_Z7reduce7ILj1EEvPiS0_i
.visible .entry _Z7reduce7ILj1EEvPiS0_i(
	.param .u64 .ptr .align 1 _Z7reduce7ILj1EEvPiS0_i_param_0,
	.param .u64 .ptr .align 1 _Z7reduce7ILj1EEvPiS0_i_param_1,
	.param .u32 _Z7reduce7ILj1EEvPiS0_i_param_2
)
{
	.reg .pred 	%p<4>;
	.reg .b32 	%r<25>;
	.reg .b64 	%rd<9>;

	ld.param.u64 	%rd2, [_Z7reduce7ILj1EEvPiS0_i_param_0];
	ld.param.u64 	%rd3, [_Z7reduce7ILj1EEvPiS0_i_param_1];
	ld.param.u32 	%r10, [_Z7reduce7ILj1EEvPiS0_i_param_2];
	mov.u32 	%r1, %tid.x;
	mov.u32 	%r2, %ctaid.x;
	mov.u32 	%r11, %ntid.x;
	mul.lo.s32 	%r12, %r11, %r2;
	shl.b32 	%r13, %r12, 1;
	add.s32 	%r24, %r13, %r1;
	shl.b32 	%r14, %r1, 2;
	mov.u32 	%r15, sdata;
	add.s32 	%r4, %r15, %r14;
	mov.b32 	%r16, 0;
	st.shared.u32 	[%r4], %r16;
	setp.ge.u32 	%p1, %r24, %r10;
	@%p1 bra 	$L__BB9_4;
	mov.u32 	%r18, %nctaid.x;
	shl.b32 	%r5, %r18, 1;
	cvta.to.global.u64 	%rd1, %rd2;
	mov.b32 	%r23, 0;
$L__BB9_2:
	mul.wide.u32 	%rd4, %r24, 4;
	add.s64 	%rd5, %rd1, %rd4;
	ld.global.u32 	%r19, [%rd5];
	ld.global.u32 	%r20, [%rd5+4];
	add.s32 	%r21, %r20, %r19;
	add.s32 	%r23, %r21, %r23;
	add.s32 	%r24, %r24, %r5;
	setp.lt.u32 	%p2, %r24, %r10;
	@%p2 bra 	$L__BB9_2;
	st.shared.u32 	[%r4], %r23;
$L__BB9_4:
	bar.sync 	0;
	setp.ne.s32 	%p3, %r1, 0;
	@%p3 bra 	$L__BB9_6;
	ld.shared.u32 	%r22, [sdata];
	cvta.to.global.u64 	%rd6, %rd3;
	mul.wide.u32 	%rd7, %r2, 4;
	add.s64 	%rd8, %rd6, %rd7;
	st.global.u32 	[%rd8], %r22;
$L__BB9_6:
	ret;

}


// ===== COMPILED SASS (sm_100) =====

	.target	sm_100

	.elftype	@"ET_EXEC"


//--------------------- .note.nv.tkinfo           --------------------------
	.section	.note.nv.tkinfo,"",@"SHT_NOTE"
	.sectionflags	@"SHF_NOTE_NV_TKINFO"
	.tkinfo
        /*0018*/ 	.word	0x00000002
        /*0030*/ 	.string	""
        /*0030*/ 	.string	"ptxas"
        /*0030*/ 	.string	"Cuda compilation tools, release 13.0, V13.0.88"
        /*0030*/ 	.string	"Build cuda_13.0.r13.0/compiler.36424714_0"
        /*0030*/ 	.string	"-arch sm_100 -m 64 "



//--------------------- .note.nv.cuinfo           --------------------------
	.section	.note.nv.cuinfo,"",@"SHT_NOTE"
	.sectionflags	@"SHF_NOTE_NV_CUINFO"
        /*0018*/ 	.short	0x0002
        /*001a*/ 	.short	0x0064
        /*001c*/ 	.short	0x0082
	.zero		2


//--------------------- .nv.info                  --------------------------
	.section	.nv.info,"",@"SHT_CUDA_INFO"
	.align	4


	//----- nvinfo : EIATTR_REGCOUNT
	.align		4
        /*0000*/ 	.byte	0x04, 0x2f
        /*0002*/ 	.short	(.L_1 - .L_0)
	.align		4
.L_0:
        /*0004*/ 	.word	index@(_Z7reduce7ILj512EEvPiS0_i)
        /*0008*/ 	.word	0x00000010


	//----- nvinfo : EIATTR_FRAME_SIZE
	.align		4
.L_1:
        /*000c*/ 	.byte	0x04, 0x11
        /*000e*/ 	.short	(.L_3 - .L_2)
	.align		4
.L_2:
        /*0010*/ 	.word	index@(_Z7reduce7ILj512EEvPiS0_i)
        /*0014*/ 	.word	0x00000000


	//----- nvinfo : EIATTR_REGCOUNT
	.align		4
.L_3:
        /*0018*/ 	.byte	0x04, 0x2f
        /*001a*/ 	.short	(.L_5 - .L_4)
	.align		4
.L_4:
        /*001c*/ 	.word	index@(_Z7reduce7ILj256EEvPiS0_i)
        /*0020*/ 	.word	0x00000010


	//----- nvinfo : EIATTR_FRAME_SIZE
	.align		4
.L_5:
        /*0024*/ 	.byte	0x04, 0x11
        /*0026*/ 	.short	(.L_7 - .L_6)
	.align		4
.L_6:
        /*0028*/ 	.word	index@(_Z7reduce7ILj256EEvPiS0_i)
        /*002c*/ 	.word	0x00000000


	//----- nvinfo : EIATTR_REGCOUNT
	.align		4
.L_7:
        /*0030*/ 	.byte	0x04, 0x2f
        /*0032*/ 	.short	(.L_9 - .L_8)
	.align		4
.L_8:
        /*0034*/ 	.word	index@(_Z7reduce7ILj128EEvPiS0_i)
        /*0038*/ 	.word	0x00000010


	//----- nvinfo : EIATTR_FRAME_SIZE
	.align		4
.L_9:
        /*003c*/ 	.byte	0x04, 0x11
        /*003e*/ 	.short	(.L_11 - .L_10)
	.align		4
.L_10:
        /*0040*/ 	.word	index@(_Z7reduce7ILj128EEvPiS0_i)
        /*0044*/ 	.word	0x00000000


	//----- nvinfo : EIATTR_REGCOUNT
	.align		4
.L_11:
        /*0048*/ 	.byte	0x04, 0x2f
        /*004a*/ 	.short	(.L_13 - .L_12)
	.align		4
.L_12:
        /*004c*/ 	.word	index@(_Z7reduce7ILj64EEvPiS0_i)
        /*0050*/ 	.word	0x00000010


	//----- nvinfo : EIATTR_FRAME_SIZE
	.align		4
.L_13:
        /*0054*/ 	.byte	0x04, 0x11
        /*0056*/ 	.short	(.L_15 - .L_14)
	.align		4
.L_14:
        /*0058*/ 	.word	index@(_Z7reduce7ILj64EEvPiS0_i)
        /*005c*/ 	.word	0x00000000


	//----- nvinfo : EIATTR_REGCOUNT
	.align		4
.L_15:
        /*0060*/ 	.byte	0x04, 0x2f
        /*0062*/ 	.short	(.L_17 - .L_16)
	.align		4
.L_16:
        /*0064*/ 	.word	index@(_Z7reduce7ILj32EEvPiS0_i)
        /*0068*/ 	.word	0x00000010


	//----- nvinfo : EIATTR_FRAME_SIZE
	.align		4
.L_17:
        /*006c*/ 	.byte	0x04, 0x11
        /*006e*/ 	.short	(.L_19 - .L_18)
	.align		4
.L_18:
        /*0070*/ 	.word	index@(_Z7reduce7ILj32EEvPiS0_i)
        /*0074*/ 	.word	0x00000000


	//----- nvinfo : EIATTR_REGCOUNT
	.align		4
.L_19:
        /*0078*/ 	.byte	0x04, 0x2f
        /*007a*/ 	.short	(.L_21 - .L_20)
	.align		4
.L_20:
        /*007c*/ 	.word	index@(_Z7reduce7ILj16EEvPiS0_i)
        /*0080*/ 	.word	0x00000010


	//----- nvinfo : EIATTR_FRAME_SIZE
	.align		4
.L_21:
        /*0084*/ 	.byte	0x04, 0x11
        /*0086*/ 	.short	(.L_23 - .L_22)
	.align		4
.L_22:
        /*0088*/ 	.word	index@(_Z7reduce7ILj16EEvPiS0_i)
        /*008c*/ 	.word	0x00000000


	//----- nvinfo : EIATTR_REGCOUNT
	.align		4
.L_23:
        /*0090*/ 	.byte	0x04, 0x2f
        /*0092*/ 	.short	(.L_25 - .L_24)
	.align		4
.L_24:
        /*0094*/ 	.word	index@(_Z7reduce7ILj8EEvPiS0_i)
        /*0098*/ 	.word	0x00000012


	//----- nvinfo : EIATTR_FRAME_SIZE
	.align		4
.L_25:
        /*009c*/ 	.byte	0x04, 0x11
        /*009e*/ 	.short	(.L_27 - .L_26)
	.align		4
.L_26:
        /*00a0*/ 	.word	index@(_Z7reduce7ILj8EEvPiS0_i)
        /*00a4*/ 	.word	0x00000000


	//----- nvinfo : EIATTR_REGCOUNT
	.align		4
.L_27:
        /*00a8*/ 	.byte	0x04, 0x2f
        /*00aa*/ 	.short	(.L_29 - .L_28)
	.align		4
.L_28:
        /*00ac*/ 	.word	index@(_Z7reduce7ILj4EEvPiS0_i)
        /*00b0*/ 	.word	0x00000012


	//----- nvinfo : EIATTR_FRAME_SIZE
	.align		4
.L_29:
        /*00b4*/ 	.byte	0x04, 0x11
        /*00b6*/ 	.short	(.L_31 - .L_30)
	.align		4
.L_30:
        /*00b8*/ 	.word	index@(_Z7reduce7ILj4EEvPiS0_i)
        /*00bc*/ 	.word	0x00000000


	//----- nvinfo : EIATTR_REGCOUNT
	.align		4
.L_31:
        /*00c0*/ 	.byte	0x04, 0x2f
        /*00c2*/ 	.short	(.L_33 - .L_32)
	.align		4
.L_32:
        /*00c4*/ 	.word	index@(_Z7reduce7ILj2EEvPiS0_i)
        /*00c8*/ 	.word	0x00000012


	//----- nvinfo : EIATTR_FRAME_SIZE
	.align		4
.L_33:
        /*00cc*/ 	.byte	0x04, 0x11
        /*00ce*/ 	.short	(.L_35 - .L_34)
	.align		4
.L_34:
        /*00d0*/ 	.word	index@(_Z7reduce7ILj2EEvPiS0_i)
        /*00d4*/ 	.word	0x00000000


	//----- nvinfo : EIATTR_REGCOUNT
	.align		4
.L_35:
        /*00d8*/ 	.byte	0x04, 0x2f
        /*00da*/ 	.short	(.L_37 - .L_36)
	.align		4
.L_36:
        /*00dc*/ 	.word	index@(_Z7reduce7ILj1EEvPiS0_i)
        /*00e0*/ 	.word	0x00000012


	//----- nvinfo : EIATTR_FRAME_SIZE
	.align		4
.L_37:
        /*00e4*/ 	.byte	0x04, 0x11
        /*00e6*/ 	.short	(.L_39 - .L_38)
	.align		4
.L_38:
        /*00e8*/ 	.word	index@(_Z7reduce7ILj1EEvPiS0_i)
        /*00ec*/ 	.word	0x00000000


	//----- nvinfo : EIATTR_MIN_STACK_SIZE
	.align		4
.L_39:
        /*00f0*/ 	.byte	0x04, 0x12
        /*00f2*/ 	.short	(.L_41 - .L_40)
	.align		4
.L_40:
        /*00f4*/ 	.word	index@(_Z7reduce7ILj1EEvPiS0_i)
        /*00f8*/ 	.word	0x00000000


	//----- nvinfo : EIATTR_MIN_STACK_SIZE
	.align		4
.L_41:
        /*00fc*/ 	.byte	0x04, 0x12
        /*00fe*/ 	.short	(.L_43 - .L_42)
	.align		4
.L_42:
        /*0100*/ 	.word	index@(_Z7reduce7ILj2EEvPiS0_i)
        /*0104*/ 	.word	0x00000000


	//----- nvinfo : EIATTR_MIN_STACK_SIZE
	.align		4
.L_43:
        /*0108*/ 	.byte	0x04, 0x12
        /*010a*/ 	.short	(.L_45 - .L_44)
	.align		4
.L_44:
        /*010c*/ 	.word	index@(_Z7reduce7ILj4EEvPiS0_i)
        /*0110*/ 	.word	0x00000000


	//----- nvinfo : EIATTR_MIN_STACK_SIZE
	.align		4
.L_45:
        /*0114*/ 	.byte	0x04, 0x12
        /*0116*/ 	.short	(.L_47 - .L_46)
	.align		4
.L_46:
        /*0118*/ 	.word	index@(_Z7reduce7ILj8EEvPiS0_i)
        /*011c*/ 	.word	0x00000000


	//----- nvinfo : EIATTR_MIN_STACK_SIZE
	.align		4
.L_47:
        /*0120*/ 	.byte	0x04, 0x12
        /*0122*/ 	.short	(.L_49 - .L_48)
	.align		4
.L_48:
        /*0124*/ 	.word	index@(_Z7reduce7ILj16EEvPiS0_i)
        /*0128*/ 	.word	0x00000000


	//----- nvinfo : EIATTR_MIN_STACK_SIZE
	.align		4
.L_49:
        /*012c*/ 	.byte	0x04, 0x12
        /*012e*/ 	.short	(.L_51 - .L_50)
	.align		4
.L_50:
        /*0130*/ 	.word	index@(_Z7reduce7ILj32EEvPiS0_i)
        /*0134*/ 	.word	0x00000000


	//----- nvinfo : EIATTR_MIN_STACK_SIZE
	.align		4
.L_51:
        /*0138*/ 	.byte	0x04, 0x12
        /*013a*/ 	.short	(.L_53 - .L_52)
	.align		4
.L_52:
        /*013c*/ 	.word	index@(_Z7reduce7ILj64EEvPiS0_i)
        /*0140*/ 	.word	0x00000000


	//----- nvinfo : EIATTR_MIN_STACK_SIZE
	.align		4
.L_53:
        /*0144*/ 	.byte	0x04, 0x12
        /*0146*/ 	.short	(.L_55 - .L_54)
	.align		4
.L_54:
        /*0148*/ 	.word	index@(_Z7reduce7ILj128EEvPiS0_i)
        /*014c*/ 	.word	0x00000000


	//----- nvinfo : EIATTR_MIN_STACK_SIZE
	.align		4
.L_55:
        /*0150*/ 	.byte	0x04, 0x12
        /*0152*/ 	.short	(.L_57 - .L_56)
	.align		4
.L_56:
        /*0154*/ 	.word	index@(_Z7reduce7ILj256EEvPiS0_i)
        /*0158*/ 	.word	0x00000000


	//----- nvinfo : EIATTR_MIN_STACK_SIZE
	.align		4
.L_57:
        /*015c*/ 	.byte	0x04, 0x12
        /*015e*/ 	.short	(.L_59 - .L_58)
	.align		4
.L_58:
        /*0160*/ 	.word	index@(_Z7reduce7ILj512EEvPiS0_i)
        /*0164*/ 	.word	0x00000000
.L_59:


//--------------------- .nv.compat                --------------------------
	.section	.nv.compat,"",@"SHT_CUDA_COMPAT_INFO"
	.align	4
        /*0000*/ 	.byte	0x02, 0x09, 0x00, 0x00, 0x02, 0x02, 0x01, 0x00, 0x02, 0x05, 0x05, 0x00, 0x03, 0x07, 0x01, 0x01
        /*0010*/ 	.byte	0x02, 0x03, 0x00, 0x00, 0x02, 0x06, 0x01, 0x00, 0x04, 0x0b, 0x08, 0x00, 0x09, 0x00, 0x00, 0x00
        /*0020*/ 	.byte	0x00, 0x00, 0x00, 0x00


//--------------------- .nv.info._Z7reduce7ILj1EEvPiS0_i --------------------------
	.section	.nv.info._Z7reduce7ILj1EEvPiS0_i,"",@"SHT_CUDA_INFO"
	.sectionflags	@""
	.align	4


	//----- nvinfo : EIATTR_CUDA_API_VERSION
	.align		4
        /*0000*/ 	.byte	0x04, 0x37
        /*0002*/ 	.short	(.L_61 - .L_60)
.L_60:
        /*0004*/ 	.word	0x00000082


	//----- nvinfo : EIATTR_KPARAM_INFO
	.align		4
.L_61:
        /*0008*/ 	.byte	0x04, 0x17
        /*000a*/ 	.short	(.L_63 - .L_62)
.L_62:
        /*000c*/ 	.word	0x00000000
        /*0010*/ 	.short	0x0002
        /*0012*/ 	.short	0x0010
        /*0014*/ 	.byte	0x00, 0xf0, 0x11, 0x00


	//----- nvinfo : EIATTR_KPARAM_INFO
	.align		4
.L_63:
        /*0018*/ 	.byte	0x04, 0x17
        /*001a*/ 	.short	(.L_65 - .L_64)
.L_64:
        /*001c*/ 	.word	0x00000000
        /*0020*/ 	.short	0x0001
        /*0022*/ 	.short	0x0008
        /*0024*/ 	.byte	0x00, 0xf5, 0x21, 0x00


	//----- nvinfo : EIATTR_KPARAM_INFO
	.align		4
.L_65:
        /*0028*/ 	.byte	0x04, 0x17
        /*002a*/ 	.short	(.L_67 - .L_66)
.L_66:
        /*002c*/ 	.word	0x00000000
        /*0030*/ 	.short	0x0000
        /*0032*/ 	.short	0x0000
        /*0034*/ 	.byte	0x00, 0xf5, 0x21, 0x00


	//----- nvinfo : EIATTR_SPARSE_MMA_MASK
	.align		4
.L_67:
        /*0038*/ 	.byte	0x03, 0x50
        /*003a*/ 	.short	0x0000


	//----- nvinfo : EIATTR_MAXREG_COUNT
	.align		4
        /*003c*/ 	.byte	0x03, 0x1b
        /*003e*/ 	.short	0x00ff


	//----- nvinfo : EIATTR_NUM_BARRIERS
	.align		4
        /*0040*/ 	.byte	0x02, 0x4c
        /*0042*/ 	.byte	0x01
	.zero		1


	//----- nvinfo : EIATTR_MERCURY_ISA_VERSION
	.align		4
        /*0044*/ 	.byte	0x03, 0x5f
        /*0046*/ 	.short	0x0101


	//----- nvinfo : EIATTR_VRC_CTA_INIT_COUNT
	.align		4
        /*0048*/ 	.byte	0x02, 0x4a
	.zero		1
	.zero		1


	//----- nvinfo : EIATTR_EXIT_INSTR_OFFSETS
	.align		4
        /*004c*/ 	.byte	0x04, 0x1c
        /*004e*/ 	.short	(.L_69 - .L_68)


	//   ....[0]....
.L_68:
        /*0050*/ 	.word	0x00000200


	//   ....[1]....
        /*0054*/ 	.word	0x00000250


	//----- nvinfo : EIATTR_CRS_STACK_SIZE
	.align		4
.L_69:
        /*0058*/ 	.byte	0x04, 0x1e
        /*005a*/ 	.short	(.L_71 - .L_70)
.L_70:
        /*005c*/ 	.word	0x00000000


	//----- nvinfo : EIATTR_CBANK_PARAM_SIZE
	.align		4
.L_71:
        /*0060*/ 	.byte	0x03, 0x19
        /*0062*/ 	.short	0x0014


	//----- nvinfo : EIATTR_PARAM_CBANK
	.align		4
        /*0064*/ 	.byte	0x04, 0x0a
        /*0066*/ 	.short	(.L_73 - .L_72)
	.align		4
.L_72:
        /*0068*/ 	.word	index@(.nv.constant0._Z7reduce7ILj1EEvPiS0_i)
        /*006c*/ 	.short	0x0380
        /*006e*/ 	.short	0x0014


	//----- nvinfo : EIATTR_SW_WAR
	.align		4
.L_73:
        /*0070*/ 	.byte	0x04, 0x36
        /*0072*/ 	.short	(.L_75 - .L_74)
.L_74:
        /*0074*/ 	.word	0x00000008
.L_75:


//--------------------- .nv.info._Z7reduce7ILj2EEvPiS0_i --------------------------
	.section	.nv.info._Z7reduce7ILj2EEvPiS0_i,"",@"SHT_CUDA_INFO"
	.sectionflags	@""
	.align	4


	//----- nvinfo : EIATTR_CUDA_API_VERSION
	.align		4
        /*0000*/ 	.byte	0x04, 0x37
        /*0002*/ 	.short	(.L_77 - .L_76)
.L_76:
        /*0004*/ 	.word	0x00000082


	//----- nvinfo : EIATTR_KPARAM_INFO
	.align		4
.L_77:
        /*0008*/ 	.byte	0x04, 0x17
        /*000a*/ 	.short	(.L_79 - .L_78)
.L_78:
        /*000c*/ 	.word	0x00000000
        /*0010*/ 	.short	0x0002
        /*0012*/ 	.short	0x0010
        /*0014*/ 	.byte	0x00, 0xf0, 0x11, 0x00


	//----- nvinfo : EIATTR_KPARAM_INFO
	.align		4
.L_79:
        /*0018*/ 	.byte	0x04, 0x17
        /*001a*/ 	.short	(.L_81 - .L_80)
.L_80:
        /*001c*/ 	.word	0x00000000
        /*0020*/ 	.short	0x0001
        /*0022*/ 	.short	0x0008
        /*0024*/ 	.byte	0x00, 0xf5, 0x21, 0x00


	//----- nvinfo : EIATTR_KPARAM_INFO
	.align		4
.L_81:
        /*0028*/ 	.byte	0x04, 0x17
        /*002a*/ 	.short	(.L_83 - .L_82)
.L_82:
        /*002c*/ 	.word	0x00000000
        /*0030*/ 	.short	0x0000
        /*0032*/ 	.short	0x0000
        /*0034*/ 	.byte	0x00, 0xf5, 0x21, 0x00


	//----- nvinfo : EIATTR_SPARSE_MMA_MASK
	.align		4
.L_83:
        /*0038*/ 	.byte	0x03, 0x50
        /*003a*/ 	.short	0x0000


	//----- nvinfo : EIATTR_MAXREG_COUNT
	.align		4
        /*003c*/ 	.byte	0x03, 0x1b
        /*003e*/ 	.short	0x00ff


	//----- nvinfo : EIATTR_NUM_BARRIERS
	.align		4
        /*0040*/ 	.byte	0x02, 0x4c
        /*0042*/ 	.byte	0x01
	.zero		1


	//----- nvinfo : EIATTR_MERCURY_ISA_VERSION
	.align		4
        /*0044*/ 	.byte	0x03, 0x5f
        /*0046*/ 	.short	0x0101


	//----- nvinfo : EIATTR_VRC_CTA_INIT_COUNT
	.align		4
        /*0048*/ 	.byte	0x02, 0x4a
	.zero		1
	.zero		1


	//----- nvinfo : EIATTR_EXIT_INSTR_OFFSETS
	.align		4
        /*004c*/ 	.byte	0x04, 0x1c
        /*004e*/ 	.short	(.L_85 - .L_84)


	//   ....[0]....
.L_84:
        /*0050*/ 	.word	0x00000220


	//   ....[1]....
        /*0054*/ 	.word	0x00000280


	//   ....[2]....
        /*0058*/ 	.word	0x000002d0


	//----- nvinfo : EIATTR_CRS_STACK_SIZE
	.align		4
.L_85:
        /*005c*/ 	.byte	0x04, 0x1e
        /*005e*/ 	.short	(.L_87 - .L_86)
.L_86:
        /*0060*/ 	.word	0x00000000


	//----- nvinfo : EIATTR_CBANK_PARAM_SIZE
	.align		4
.L_87:
        /*0064*/ 	.byte	0x03, 0x19
        /*0066*/ 	.short	0x0014


	//----- nvinfo : EIATTR_PARAM_CBANK
	.align		4
        /*0068*/ 	.byte	0x04, 0x0a
        /*006a*/ 	.short	(.L_89 - .L_88)
	.align		4
.L_88:
        /*006c*/ 	.word	index@(.nv.constant0._Z7reduce7ILj2EEvPiS0_i)
        /*0070*/ 	.short	0x0380
        /*0072*/ 	.short	0x0014


	//----- nvinfo : EIATTR_SW_WAR
	.align		4
.L_89:
        /*0074*/ 	.byte	0x04, 0x36
        /*0076*/ 	.short	(.L_91 - .L_90)
.L_90:
        /*0078*/ 	.word	0x00000008
.L_91:


//--------------------- .nv.info._Z7reduce7ILj4EEvPiS0_i --------------------------
	.section	.nv.info._Z7reduce7ILj4EEvPiS0_i,"",@"SHT_CUDA_INFO"
	.sectionflags	@""
	.align	4


	//----- nvinfo : EIATTR_CUDA_API_VERSION
	.align		4
        /*0000*/ 	.byte	0x04, 0x37
        /*0002*/ 	.short	(.L_93 - .L_92)
.L_92:
        /*0004*/ 	.word	0x00000082


	//----- nvinfo : EIATTR_KPARAM_INFO
	.align		4
.L_93:
        /*0008*/ 	.byte	0x04, 0x17
        /*000a*/ 	.short	(.L_95 - .L_94)
.L_94:
        /*000c*/ 	.word	0x00000000
        /*0010*/ 	.short	0x0002
        /*0012*/ 	.short	0x0010
        /*0014*/ 	.byte	0x00, 0xf0, 0x11, 0x00


	//----- nvinfo : EIATTR_KPARAM_INFO
	.align		4
.L_95:
        /*0018*/ 	.byte	0x04, 0x17
        /*001a*/ 	.short	(.L_97 - .L_96)
.L_96:
        /*001c*/ 	.word	0x00000000
        /*0020*/ 	.short	0x0001
        /*0022*/ 	.short	0x0008
        /*0024*/ 	.byte	0x00, 0xf5, 0x21, 0x00


	//----- nvinfo : EIATTR_KPARAM_INFO
	.align		4
.L_97:
        /*0028*/ 	.byte	0x04, 0x17
        /*002a*/ 	.short	(.L_99 - .L_98)
.L_98:
        /*002c*/ 	.word	0x00000000
        /*0030*/ 	.short	0x0000
        /*0032*/ 	.short	0x0000
        /*0034*/ 	.byte	0x00, 0xf5, 0x21, 0x00


	//----- nvinfo : EIATTR_SPARSE_MMA_MASK
	.align		4
.L_99:
        /*0038*/ 	.byte	0x03, 0x50
        /*003a*/ 	.short	0x0000


	//----- nvinfo : EIATTR_MAXREG_COUNT
	.align		4
        /*003c*/ 	.byte	0x03, 0x1b
        /*003e*/ 	.short	0x00ff


	//----- nvinfo : EIATTR_NUM_BARRIERS
	.align		4
        /*0040*/ 	.byte	0x02, 0x4c
        /*0042*/ 	.byte	0x01
	.zero		1


	//----- nvinfo : EIATTR_MERCURY_ISA_VERSION
	.align		4
        /*0044*/ 	.byte	0x03, 0x5f
        /*0046*/ 	.short	0x0101


	//----- nvinfo : EIATTR_VRC_CTA_INIT_COUNT
	.align		4
        /*0048*/ 	.byte	0x02, 0x4a
	.zero		1
	.zero		1


	//----- nvinfo : EIATTR_EXIT_INSTR_OFFSETS
	.align		4
        /*004c*/ 	.byte	0x04, 0x1c
        /*004e*/ 	.short	(.L_101 - .L_100)


	//   ....[0]....
.L_100:
        /*0050*/ 	.word	0x00000220


	//   ....[1]....
        /*0054*/ 	.word	0x000002c0


	//   ....[2]....
        /*0058*/ 	.word	0x00000310


	//----- nvinfo : EIATTR_CRS_STACK_SIZE
	.align		4
.L_101:
        /*005c*/ 	.byte	0x04, 0x1e
        /*005e*/ 	.short	(.L_103 - .L_102)
.L_102:
        /*0060*/ 	.word	0x00000000


	//----- nvinfo : EIATTR_CBANK_PARAM_SIZE
	.align		4
.L_103:
        /*0064*/ 	.byte	0x03, 0x19
        /*0066*/ 	.short	0x0014


	//----- nvinfo : EIATTR_PARAM_CBANK
	.align		4
        /*0068*/ 	.byte	0x04, 0x0a
        /*006a*/ 	.short	(.L_105 - .L_104)
	.align		4
.L_104:
        /*006c*/ 	.word	index@(.nv.constant0._Z7reduce7ILj4EEvPiS0_i)
        /*0070*/ 	.short	0x0380
        /*0072*/ 	.short	0x0014


	//----- nvinfo : EIATTR_SW_WAR
	.align		4
.L_105:
        /*0074*/ 	.byte	0x04, 0x36
        /*0076*/ 	.short	(.L_107 - .L_106)
.L_106:
        /*0078*/ 	.word	0x00000008
.L_107:


//--------------------- .nv.info._Z7reduce7ILj8EEvPiS0_i --------------------------
	.section	.nv.info._Z7reduce7ILj8EEvPiS0_i,"",@"SHT_CUDA_INFO"
	.sectionflags	@""
	.align	4


	//----- nvinfo : EIATTR_CUDA_API_VERSION
	.align		4
        /*0000*/ 	.byte	0x04, 0x37
        /*0002*/ 	.short	(.L_109 - .L_108)
.L_108:
        /*0004*/ 	.word	0x00000082


	//----- nvinfo : EIATTR_KPARAM_INFO
	.align		4
.L_109:
        /*0008*/ 	.byte	0x04, 0x17
        /*000a*/ 	.short	(.L_111 - .L_110)
.L_110:
        /*000c*/ 	.word	0x00000000
        /*0010*/ 	.short	0x0002
        /*0012*/ 	.short	0x0010
        /*0014*/ 	.byte	0x00, 0xf0, 0x11, 0x00


	//----- nvinfo : EIATTR_KPARAM_INFO
	.align		4
.L_111:
        /*0018*/ 	.byte	0x04, 0x17
        /*001a*/ 	.short	(.L_113 - .L_112)
.L_112:
        /*001c*/ 	.word	0x00000000
        /*0020*/ 	.short	0x0001
        /*0022*/ 	.short	0x0008
        /*0024*/ 	.byte	0x00, 0xf5, 0x21, 0x00


	//----- nvinfo : EIATTR_KPARAM_INFO
	.align		4
.L_113:
        /*0028*/ 	.byte	0x04, 0x17
        /*002a*/ 	.short	(.L_115 - .L_114)
.L_114:
        /*002c*/ 	.word	0x00000000
        /*0030*/ 	.short	0x0000
        /*0032*/ 	.short	0x0000
        /*0034*/ 	.byte	0x00, 0xf5, 0x21, 0x00


	//----- nvinfo : EIATTR_SPARSE_MMA_MASK
	.align		4
.L_115:
        /*0038*/ 	.byte	0x03, 0x50
        /*003a*/ 	.short	0x0000


	//----- nvinfo : EIATTR_MAXREG_COUNT
	.align		4
        /*003c*/ 	.byte	0x03, 0x1b
        /*003e*/ 	.short	0x00ff


	//----- nvinfo : EIATTR_NUM_BARRIERS
	.align		4
        /*0040*/ 	.byte	0x02, 0x4c
        /*0042*/ 	.byte	0x01
	.zero		1


	//----- nvinfo : EIATTR_MERCURY_ISA_VERSION
	.align		4
        /*0044*/ 	.byte	0x03, 0x5f
        /*0046*/ 	.short	0x0101


	//----- nvinfo : EIATTR_VRC_CTA_INIT_COUNT
	.align		4
        /*0048*/ 	.byte	0x02, 0x4a
	.zero		1
	.zero		1


	//----- nvinfo : EIATTR_EXIT_INSTR_OFFSETS
	.align		4
        /*004c*/ 	.byte	0x04, 0x1c
        /*004e*/ 	.short	(.L_117 - .L_116)


	//   ....[0]....
.L_116:
        /*0050*/ 	.word	0x00000220


	//   ....[1]....
        /*0054*/ 	.word	0x00000300


	//   ....[2]....
        /*0058*/ 	.word	0x00000350


	//----- nvinfo : EIATTR_CRS_STACK_SIZE
	.align		4
.L_117:
        /*005c*/ 	.byte	0x04, 0x1e
        /*005e*/ 	.short	(.L_119 - .L_118)
.L_118:
        /*0060*/ 	.word	0x00000000


	//----- nvinfo : EIATTR_CBANK_PARAM_SIZE
	.align		4
.L_119:
        /*0064*/ 	.byte	0x03, 0x19
        /*0066*/ 	.short	0x0014


	//----- nvinfo : EIATTR_PARAM_CBANK
	.align		4
        /*0068*/ 	.byte	0x04, 0x0a
        /*006a*/ 	.short	(.L_121 - .L_120)
	.align		4
.L_120:
        /*006c*/ 	.word	index@(.nv.constant0._Z7reduce7ILj8EEvPiS0_i)
        /*0070*/ 	.short	0x0380
        /*0072*/ 	.short	0x0014


	//----- nvinfo : EIATTR_SW_WAR
	.align		4
.L_121:
        /*0074*/ 	.byte	0x04, 0x36
        /*0076*/ 	.short	(.L_123 - .L_122)
.L_122:
        /*0078*/ 	.word	0x00000008
.L_123:


//--------------------- .nv.info._Z7reduce7ILj16EEvPiS0_i --------------------------
	.section	.nv.info._Z7reduce7ILj16EEvPiS0_i,"",@"SHT_CUDA_INFO"
	.sectionflags	@""
	.align	4


	//----- nvinfo : EIATTR_CUDA_API_VERSION
	.align		4
        /*0000*/ 	.byte	0x04, 0x37
        /*0002*/ 	.short	(.L_125 - .L_124)
.L_124:
        /*0004*/ 	.word	0x00000082


	//----- nvinfo : EIATTR_KPARAM_INFO
	.align		4
.L_125:
        /*0008*/ 	.byte	0x04, 0x17
        /*000a*/ 	.short	(.L_127 - .L_126)
.L_126:
        /*000c*/ 	.word	0x00000000
        /*0010*/ 	.short	0x0002
        /*0012*/ 	.short	0x0010
        /*0014*/ 	.byte	0x00, 0xf0, 0x11, 0x00


	//----- nvinfo : EIATTR_KPARAM_INFO
	.align		4
.L_127:
        /*0018*/ 	.byte	0x04, 0x17
        /*001a*/ 	.short	(.L_129 - .L_128)
.L_128:
        /*001c*/ 	.word	0x00000000
        /*0020*/ 	.short	0x0001
        /*0022*/ 	.short	0x0008
        /*0024*/ 	.byte	0x00, 0xf5, 0x21, 0x00


	//----- nvinfo : EIATTR_KPARAM_INFO
	.align		4
.L_129:
        /*0028*/ 	.byte	0x04, 0x17
        /*002a*/ 	.short	(.L_131 - .L_130)
.L_130:
        /*002c*/ 	.word	0x00000000
        /*0030*/ 	.short	0x0000
        /*0032*/ 	.short	0x0000
        /*0034*/ 	.byte	0x00, 0xf5, 0x21, 0x00


	//----- nvinfo : EIATTR_SPARSE_MMA_MASK
	.align		4
.L_131:
        /*0038*/ 	.byte	0x03, 0x50
        /*003a*/ 	.short	0x0000


	//----- nvinfo : EIATTR_MAXREG_COUNT
	.align		4
        /*003c*/ 	.byte	0x03, 0x1b
        /*003e*/ 	.short	0x00ff


	//----- nvinfo : EIATTR_NUM_BARRIERS
	.align		4
        /*0040*/ 	.byte	0x02, 0x4c
        /*0042*/ 	.byte	0x01
	.zero		1


	//----- nvinfo : EIATTR_MERCURY_ISA_VERSION
	.align		4
        /*0044*/ 	.byte	0x03, 0x5f
        /*0046*/ 	.short	0x0101


	//----- nvinfo : EIATTR_VRC_CTA_INIT_COUNT
	.align		4
        /*0048*/ 	.byte	0x02, 0x4a
	.zero		1
	.zero		1


	//----- nvinfo : EIATTR_EXIT_INSTR_OFFSETS
	.align		4
        /*004c*/ 	.byte	0x04, 0x1c
        /*004e*/ 	.short	(.L_133 - .L_132)


	//   ....[0]....
.L_132:
        /*0050*/ 	.word	0x00000230


	//   ....[1]....
        /*0054*/ 	.word	0x00000350


	//   ....[2]....
        /*0058*/ 	.word	0x000003a0


	//----- nvinfo : EIATTR_CRS_STACK_SIZE
	.align		4
.L_133:
        /*005c*/ 	.byte	0x04, 0x1e
        /*005e*/ 	.short	(.L_135 - .L_134)
.L_134:
        /*0060*/ 	.word	0x00000000


	//----- nvinfo : EIATTR_CBANK_PARAM_SIZE
	.align		4
.L_135:
        /*0064*/ 	.byte	0x03, 0x19
        /*0066*/ 	.short	0x0014


	//----- nvinfo : EIATTR_PARAM_CBANK
	.align		4
        /*0068*/ 	.byte	0x04, 0x0a
        /*006a*/ 	.short	(.L_137 - .L_136)
	.align		4
.L_136:
        /*006c*/ 	.word	index@(.nv.constant0._Z7reduce7ILj16EEvPiS0_i)
        /*0070*/ 	.short	0x0380
        /*0072*/ 	.short	0x0014


	//----- nvinfo : EIATTR_SW_WAR
	.align		4
.L_137:
        /*0074*/ 	.byte	0x04, 0x36
        /*0076*/ 	.short	(.L_139 - .L_138)
.L_138:
        /*0078*/ 	.word	0x00000008
.L_139:


//--------------------- .nv.info._Z7reduce7ILj32EEvPiS0_i --------------------------
	.section	.nv.info._Z7reduce7ILj32EEvPiS0_i,"",@"SHT_CUDA_INFO"
	.sectionflags	@""
	.align	4


	//----- nvinfo : EIATTR_CUDA_API_VERSION
	.align		4
        /*0000*/ 	.byte	0x04, 0x37
        /*0002*/ 	.short	(.L_141 - .L_140)
.L_140:
        /*0004*/ 	.word	0x00000082


	//----- nvinfo : EIATTR_KPARAM_INFO
	.align		4
.L_141:
        /*0008*/ 	.byte	0x04, 0x17
        /*000a*/ 	.short	(.L_143 - .L_142)
.L_142:
        /*000c*/ 	.word	0x00000000
        /*0010*/ 	.short	0x0002
        /*0012*/ 	.short	0x0010
        /*0014*/ 	.byte	0x00, 0xf0, 0x11, 0x00


	//----- nvinfo : EIATTR_KPARAM_INFO
	.align		4
.L_143:
        /*0018*/ 	.byte	0x04, 0x17
        /*001a*/ 	.short	(.L_145 - .L_144)
.L_144:
        /*001c*/ 	.word	0x00000000
        /*0020*/ 	.short	0x0001
        /*0022*/ 	.short	0x0008
        /*0024*/ 	.byte	0x00, 0xf5, 0x21, 0x00


	//----- nvinfo : EIATTR_KPARAM_INFO
	.align		4
.L_145:
        /*0028*/ 	.byte	0x04, 0x17
        /*002a*/ 	.short	(.L_147 - .L_146)
.L_146:
        /*002c*/ 	.word	0x00000000
        /*0030*/ 	.short	0x0000
        /*0032*/ 	.short	0x0000
        /*0034*/ 	.byte	0x00, 0xf5, 0x21, 0x00


	//----- nvinfo : EIATTR_SPARSE_MMA_MASK
	.align		4
.L_147:
        /*0038*/ 	.byte	0x03, 0x50
        /*003a*/ 	.short	0x0000


	//----- nvinfo : EIATTR_MAXREG_COUNT
	.align		4
        /*003c*/ 	.byte	0x03, 0x1b
        /*003e*/ 	.short	0x00ff


	//----- nvinfo : EIATTR_NUM_BARRIERS
	.align		4
        /*0040*/ 	.byte	0x02, 0x4c
        /*0042*/ 	.byte	0x01
	.zero		1


	//----- nvinfo : EIATTR_MERCURY_ISA_VERSION
	.align		4
        /*0044*/ 	.byte	0x03, 0x5f
        /*0046*/ 	.short	0x0101


	//----- nvinfo : EIATTR_VRC_CTA_INIT_COUNT
	.align		4
        /*0048*/ 	.byte	0x02, 0x4a
	.zero		1
	.zero		1


	//----- nvinfo : EIATTR_EXIT_INSTR_OFFSETS
	.align		4
        /*004c*/ 	.byte	0x04, 0x1c
        /*004e*/ 	.short	(.L_149 - .L_148)


	//   ....[0]....
.L_148:
        /*0050*/ 	.word	0x00000230


	//   ....[1]....
        /*0054*/ 	.word	0x00000390


	//   ....[2]....
        /*0058*/ 	.word	0x000003e0


	//----- nvinfo : EIATTR_CRS_STACK_SIZE
	.align		4
.L_149:
        /*005c*/ 	.byte	0x04, 0x1e
        /*005e*/ 	.short	(.L_151 - .L_150)
.L_150:
        /*0060*/ 	.word	0x00000000


	//----- nvinfo : EIATTR_CBANK_PARAM_SIZE
	.align		4
.L_151:
        /*0064*/ 	.byte	0x03, 0x19
        /*0066*/ 	.short	0x0014


	//----- nvinfo : EIATTR_PARAM_CBANK
	.align		4
        /*0068*/ 	.byte	0x04, 0x0a
        /*006a*/ 	.short	(.L_153 - .L_152)
	.align		4
.L_152:
        /*006c*/ 	.word	index@(.nv.constant0._Z7reduce7ILj32EEvPiS0_i)
        /*0070*/ 	.short	0x0380
        /*0072*/ 	.short	0x0014


	//----- nvinfo : EIATTR_SW_WAR
	.align		4
.L_153:
        /*0074*/ 	.byte	0x04, 0x36
        /*0076*/ 	.short	(.L_155 - .L_154)
.L_154:
        /*0078*/ 	.word	0x00000008
.L_155:


//--------------------- .nv.info._Z7reduce7ILj64EEvPiS0_i --------------------------
	.section	.nv.info._Z7reduce7ILj64EEvPiS0_i,"",@"SHT_CUDA_INFO"
	.sectionflags	@""
	.align	4


	//----- nvinfo : EIATTR_CUDA_API_VERSION
	.align		4
        /*0000*/ 	.byte	0x04, 0x37
        /*0002*/ 	.short	(.L_157 - .L_156)
.L_156:
        /*0004*/ 	.word	0x00000082


	//----- nvinfo : EIATTR_KPARAM_INFO
	.align		4
.L_157:
        /*0008*/ 	.byte	0x04, 0x17
        /*000a*/ 	.short	(.L_159 - .L_158)
.L_158:
        /*000c*/ 	.word	0x00000000
        /*0010*/ 	.short	0x0002
        /*0012*/ 	.short	0x0010
        /*0014*/ 	.byte	0x00, 0xf0, 0x11, 0x00


	//----- nvinfo : EIATTR_KPARAM_INFO
	.align		4
.L_159:
        /*0018*/ 	.byte	0x04, 0x17
        /*001a*/ 	.short	(.L_161 - .L_160)
.L_160:
        /*001c*/ 	.word	0x00000000
        /*0020*/ 	.short	0x0001
        /*0022*/ 	.short	0x0008
        /*0024*/ 	.byte	0x00, 0xf5, 0x21, 0x00


	//----- nvinfo : EIATTR_KPARAM_INFO
	.align		4
.L_161:
        /*0028*/ 	.byte	0x04, 0x17
        /*002a*/ 	.short	(.L_163 - .L_162)
.L_162:
        /*002c*/ 	.word	0x00000000
        /*0030*/ 	.short	0x0000
        /*0032*/ 	.short	0x0000
        /*0034*/ 	.byte	0x00, 0xf5, 0x21, 0x00


	//----- nvinfo : EIATTR_SPARSE_MMA_MASK
	.align		4
.L_163:
        /*0038*/ 	.byte	0x03, 0x50
        /*003a*/ 	.short	0x0000


	//----- nvinfo : EIATTR_MAXREG_COUNT
	.align		4
        /*003c*/ 	.byte	0x03, 0x1b
        /*003e*/ 	.short	0x00ff


	//----- nvinfo : EIATTR_NUM_BARRIERS
	.align		4
        /*0040*/ 	.byte	0x02, 0x4c
        /*0042*/ 	.byte	0x01
	.zero		1


	//----- nvinfo : EIATTR_MERCURY_ISA_VERSION
	.align		4
        /*0044*/ 	.byte	0x03, 0x5f
        /*0046*/ 	.short	0x0101


	//----- nvinfo : EIATTR_VRC_CTA_INIT_COUNT
	.align		4
        /*0048*/ 	.byte	0x02, 0x4a
	.zero		1
	.zero		1


	//----- nvinfo : EIATTR_EXIT_INSTR_OFFSETS
	.align		4
        /*004c*/ 	.byte	0x04, 0x1c
        /*004e*/ 	.short	(.L_165 - .L_164)


	//   ....[0]....
.L_164:
        /*0050*/ 	.word	0x00000230


	//   ....[1]....
        /*0054*/ 	.word	0x000003d0


	//   ....[2]....
        /*0058*/ 	.word	0x00000420


	//----- nvinfo : EIATTR_CRS_STACK_SIZE
	.align		4
.L_165:
        /*005c*/ 	.byte	0x04, 0x1e
        /*005e*/ 	.short	(.L_167 - .L_166)
.L_166:
        /*0060*/ 	.word	0x00000000


	//----- nvinfo : EIATTR_CBANK_PARAM_SIZE
	.align		4
.L_167:
        /*0064*/ 	.byte	0x03, 0x19
        /*0066*/ 	.short	0x0014


	//----- nvinfo : EIATTR_PARAM_CBANK
	.align		4
        /*0068*/ 	.byte	0x04, 0x0a
        /*006a*/ 	.short	(.L_169 - .L_168)
	.align		4
.L_168:
        /*006c*/ 	.word	index@(.nv.constant0._Z7reduce7ILj64EEvPiS0_i)
        /*0070*/ 	.short	0x0380
        /*0072*/ 	.short	0x0014


	//----- nvinfo : EIATTR_SW_WAR
	.align		4
.L_169:
        /*0074*/ 	.byte	0x04, 0x36
        /*0076*/ 	.short	(.L_171 - .L_170)
.L_170:
        /*0078*/ 	.word	0x00000008
.L_171:


//--------------------- .nv.info._Z7reduce7ILj128EEvPiS0_i --------------------------
	.section	.nv.info._Z7reduce7ILj128EEvPiS0_i,"",@"SHT_CUDA_INFO"
	.sectionflags	@""
	.align	4


	//----- nvinfo : EIATTR_CUDA_API_VERSION
	.align		4
        /*0000*/ 	.byte	0x04, 0x37
        /*0002*/ 	.short	(.L_173 - .L_172)
.L_172:
        /*0004*/ 	.word	0x00000082


	//----- nvinfo : EIATTR_KPARAM_INFO
	.align		4
.L_173:
        /*0008*/ 	.byte	0x04, 0x17
        /*000a*/ 	.short	(.L_175 - .L_174)
.L_174:
        /*000c*/ 	.word	0x00000000
        /*0010*/ 	.short	0x0002
        /*0012*/ 	.short	0x0010
        /*0014*/ 	.byte	0x00, 0xf0, 0x11, 0x00


	//----- nvinfo : EIATTR_KPARAM_INFO
	.align		4
.L_175:
        /*0018*/ 	.byte	0x04, 0x17
        /*001a*/ 	.short	(.L_177 - .L_176)
.L_176:
        /*001c*/ 	.word	0x00000000
        /*0020*/ 	.short	0x0001
        /*0022*/ 	.short	0x0008
        /*0024*/ 	.byte	0x00, 0xf5, 0x21, 0x00


	//----- nvinfo : EIATTR_KPARAM_INFO
	.align		4
.L_177:
        /*0028*/ 	.byte	0x04, 0x17
        /*002a*/ 	.short	(.L_179 - .L_178)
.L_178:
        /*002c*/ 	.word	0x00000000
        /*0030*/ 	.short	0x0000
        /*0032*/ 	.short	0x0000
        /*0034*/ 	.byte	0x00, 0xf5, 0x21, 0x00


	//----- nvinfo : EIATTR_SPARSE_MMA_MASK
	.align		4
.L_179:
        /*0038*/ 	.byte	0x03, 0x50
        /*003a*/ 	.short	0x0000


	//----- nvinfo : EIATTR_MAXREG_COUNT
	.align		4
        /*003c*/ 	.byte	0x03, 0x1b
        /*003e*/ 	.short	0x00ff


	//----- nvinfo : EIATTR_NUM_BARRIERS
	.align		4
        /*0040*/ 	.byte	0x02, 0x4c
        /*0042*/ 	.byte	0x01
	.zero		1


	//----- nvinfo : EIATTR_MERCURY_ISA_VERSION
	.align		4
        /*0044*/ 	.byte	0x03, 0x5f
        /*0046*/ 	.short	0x0101


	//----- nvinfo : EIATTR_VRC_CTA_INIT_COUNT
	.align		4
        /*0048*/ 	.byte	0x02, 0x4a
	.zero		1
	.zero		1


	//----- nvinfo : EIATTR_EXIT_INSTR_OFFSETS
	.align		4
        /*004c*/ 	.byte	0x04, 0x1c
        /*004e*/ 	.short	(.L_181 - .L_180)


	//   ....[0]....
.L_180:
        /*0050*/ 	.word	0x000002e0


	//   ....[1]....
        /*0054*/ 	.word	0x00000480


	//   ....[2]....
        /*0058*/ 	.word	0x00000500


	//----- nvinfo : EIATTR_CRS_STACK_SIZE
	.align		4
.L_181:
        /*005c*/ 	.byte	0x04, 0x1e
        /*005e*/ 	.short	(.L_183 - .L_182)
.L_182:
        /*0060*/ 	.word	0x00000000


	//----- nvinfo : EIATTR_CBANK_PARAM_SIZE
	.align		4
.L_183:
        /*0064*/ 	.byte	0x03, 0x19
        /*0066*/ 	.short	0x0014


	//----- nvinfo : EIATTR_PARAM_CBANK
	.align		4
        /*0068*/ 	.byte	0x04, 0x0a
        /*006a*/ 	.short	(.L_185 - .L_184)
	.align		4
.L_184:
        /*006c*/ 	.word	index@(.nv.constant0._Z7reduce7ILj128EEvPiS0_i)
        /*0070*/ 	.short	0x0380
        /*0072*/ 	.short	0x0014


	//----- nvinfo : EIATTR_SW_WAR
	.align		4
.L_185:
        /*0074*/ 	.byte	0x04, 0x36
        /*0076*/ 	.short	(.L_187 - .L_186)
.L_186:
        /*0078*/ 	.word	0x00000008
.L_187:


//--------------------- .nv.info._Z7reduce7ILj256EEvPiS0_i --------------------------
	.section	.nv.info._Z7reduce7ILj256EEvPiS0_i,"",@"SHT_CUDA_INFO"
	.sectionflags	@""
	.align	4


	//----- nvinfo : EIATTR_CUDA_API_VERSION
	.align		4
        /*0000*/ 	.byte	0x04, 0x37
        /*0002*/ 	.short	(.L_189 - .L_188)
.L_188:
        /*0004*/ 	.word	0x00000082


	//----- nvinfo : EIATTR_KPARAM_INFO
	.align		4
.L_189:
        /*0008*/ 	.byte	0x04, 0x17
        /*000a*/ 	.short	(.L_191 - .L_190)
.L_190:
        /*000c*/ 	.word	0x00000000
        /*0010*/ 	.short	0x0002
        /*0012*/ 	.short	0x0010
        /*0014*/ 	.byte	0x00, 0xf0, 0x11, 0x00


	//----- nvinfo : EIATTR_KPARAM_INFO
	.align		4
.L_191:
        /*0018*/ 	.byte	0x04, 0x17
        /*001a*/ 	.short	(.L_193 - .L_192)
.L_192:
        /*001c*/ 	.word	0x00000000
        /*0020*/ 	.short	0x0001
        /*0022*/ 	.short	0x0008
        /*0024*/ 	.byte	0x00, 0xf5, 0x21, 0x00


	//----- nvinfo : EIATTR_KPARAM_INFO
	.align		4
.L_193:
        /*0028*/ 	.byte	0x04, 0x17
        /*002a*/ 	.short	(.L_195 - .L_194)
.L_194:
        /*002c*/ 	.word	0x00000000
        /*0030*/ 	.short	0x0000
        /*0032*/ 	.short	0x0000
        /*0034*/ 	.byte	0x00, 0xf5, 0x21, 0x00


	//----- nvinfo : EIATTR_SPARSE_MMA_MASK
	.align		4
.L_195:
        /*0038*/ 	.byte	0x03, 0x50
        /*003a*/ 	.short	0x0000


	//----- nvinfo : EIATTR_MAXREG_COUNT
	.align		4
        /*003c*/ 	.byte	0x03, 0x1b
        /*003e*/ 	.short	0x00ff


	//----- nvinfo : EIATTR_NUM_BARRIERS
	.align		4
        /*0040*/ 	.byte	0x02, 0x4c
        /*0042*/ 	.byte	0x01
	.zero		1


	//----- nvinfo : EIATTR_MERCURY_ISA_VERSION
	.align		4
        /*0044*/ 	.byte	0x03, 0x5f
        /*0046*/ 	.short	0x0101


	//----- nvinfo : EIATTR_VRC_CTA_INIT_COUNT
	.align		4
        /*0048*/ 	.byte	0x02, 0x4a
	.zero		1
	.zero		1


	//----- nvinfo : EIATTR_EXIT_INSTR_OFFSETS
	.align		4
        /*004c*/ 	.byte	0x04, 0x1c
        /*004e*/ 	.short	(.L_197 - .L_196)


	//   ....[0]....
.L_196:
        /*0050*/ 	.word	0x00000340


	//   ....[1]....
        /*0054*/ 	.word	0x000004e0


	//   ....[2]....
        /*0058*/ 	.word	0x00000560


	//----- nvinfo : EIATTR_CRS_STACK_SIZE
	.align		4
.L_197:
        /*005c*/ 	.byte	0x04, 0x1e
        /*005e*/ 	.short	(.L_199 - .L_198)
.L_198:
        /*0060*/ 	.word	0x00000000


	//----- nvinfo : EIATTR_CBANK_PARAM_SIZE
	.align		4
.L_199:
        /*0064*/ 	.byte	0x03, 0x19
        /*0066*/ 	.short	0x0014


	//----- nvinfo : EIATTR_PARAM_CBANK
	.align		4
        /*0068*/ 	.byte	0x04, 0x0a
        /*006a*/ 	.short	(.L_201 - .L_200)
	.align		4
.L_200:
        /*006c*/ 	.word	index@(.nv.constant0._Z7reduce7ILj256EEvPiS0_i)
        /*0070*/ 	.short	0x0380
        /*0072*/ 	.short	0x0014


	//----- nvinfo : EIATTR_SW_WAR
	.align		4
.L_201:
        /*0074*/ 	.byte	0x04, 0x36
        /*0076*/ 	.short	(.L_203 - .L_202)
.L_202:
        /*0078*/ 	.word	0x00000008
.L_203:


//--------------------- .nv.info._Z7reduce7ILj512EEvPiS0_i --------------------------
	.section	.nv.info._Z7reduce7ILj512EEvPiS0_i,"",@"SHT_CUDA_INFO"
	.sectionflags	@""
	.align	4


	//----- nvinfo : EIATTR_CUDA_API_VERSION
	.align		4
        /*0000*/ 	.byte	0x04, 0x37
        /*0002*/ 	.short	(.L_205 - .L_204)
.L_204:
        /*0004*/ 	.word	0x00000082


	//----- nvinfo : EIATTR_KPARAM_INFO
	.align		4
.L_205:
        /*0008*/ 	.byte	0x04, 0x17
        /*000a*/ 	.short	(.L_207 - .L_206)
.L_206:
        /*000c*/ 	.word	0x00000000
        /*0010*/ 	.short	0x0002
        /*0012*/ 	.short	0x0010
        /*0014*/ 	.byte	0x00, 0xf0, 0x11, 0x00


	//----- nvinfo : EIATTR_KPARAM_INFO
	.align		4
.L_207:
        /*0018*/ 	.byte	0x04, 0x17
        /*001a*/ 	.short	(.L_209 - .L_208)
.L_208:
        /*001c*/ 	.word	0x00000000
        /*0020*/ 	.short	0x0001
        /*0022*/ 	.short	0x0008
        /*0024*/ 	.byte	0x00, 0xf5, 0x21, 0x00


	//----- nvinfo : EIATTR_KPARAM_INFO
	.align		4
.L_209:
        /*0028*/ 	.byte	0x04, 0x17
        /*002a*/ 	.short	(.L_211 - .L_210)
.L_210:
        /*002c*/ 	.word	0x00000000
        /*0030*/ 	.short	0x0000
        /*0032*/ 	.short	0x0000
        /*0034*/ 	.byte	0x00, 0xf5, 0x21, 0x00


	//----- nvinfo : EIATTR_SPARSE_MMA_MASK
	.align		4
.L_211:
        /*0038*/ 	.byte	0x03, 0x50
        /*003a*/ 	.short	0x0000


	//----- nvinfo : EIATTR_MAXREG_COUNT
	.align		4
        /*003c*/ 	.byte	0x03, 0x1b
        /*003e*/ 	.short	0x00ff


	//----- nvinfo : EIATTR_NUM_BARRIERS
	.align		4
        /*0040*/ 	.byte	0x02, 0x4c
        /*0042*/ 	.byte	0x01
	.zero		1


	//----- nvinfo : EIATTR_MERCURY_ISA_VERSION
	.align		4
        /*0044*/ 	.byte	0x03, 0x5f
        /*0046*/ 	.short	0x0101


	//----- nvinfo : EIATTR_VRC_CTA_INIT_COUNT
	.align		4
        /*0048*/ 	.byte	0x02, 0x4a
	.zero		1
	.zero		1


	//----- nvinfo : EIATTR_EXIT_INSTR_OFFSETS
	.align		4
        /*004c*/ 	.byte	0x04, 0x1c
        /*004e*/ 	.short	(.L_213 - .L_212)


	//   ....[0]....
.L_212:
        /*0050*/ 	.word	0x000003a0


	//   ....[1]....
        /*0054*/ 	.word	0x00000540


	//   ....[2]....
        /*0058*/ 	.word	0x000005c0


	//----- nvinfo : EIATTR_CRS_STACK_SIZE
	.align		4
.L_213:
        /*005c*/ 	.byte	0x04, 0x1e
        /*005e*/ 	.short	(.L_215 - .L_214)
.L_214:
        /*0060*/ 	.word	0x00000000


	//----- nvinfo : EIATTR_CBANK_PARAM_SIZE
	.align		4
.L_215:
        /*0064*/ 	.byte	0x03, 0x19
        /*0066*/ 	.short	0x0014


	//----- nvinfo : EIATTR_PARAM_CBANK
	.align		4
        /*0068*/ 	.byte	0x04, 0x0a
        /*006a*/ 	.short	(.L_217 - .L_216)
	.align		4
.L_216:
        /*006c*/ 	.word	index@(.nv.constant0._Z7reduce7ILj512EEvPiS0_i)
        /*0070*/ 	.short	0x0380
        /*0072*/ 	.short	0x0014


	//----- nvinfo : EIATTR_SW_WAR
	.align		4
.L_217:
        /*0074*/ 	.byte	0x04, 0x36
        /*0076*/ 	.short	(.L_219 - .L_218)
.L_218:
        /*0078*/ 	.word	0x00000008
.L_219:


//--------------------- .nv.callgraph             --------------------------
	.section	.nv.callgraph,"",@"SHT_CUDA_CALLGRAPH"
	.align	4
	.sectionentsize	8
	.align		4
        /*0000*/ 	.word	0x00000000
	.align		4
        /*0004*/ 	.word	0xffffffff
	.align		4
        /*0008*/ 	.word	0x00000000
	.align		4
        /*000c*/ 	.word	0xfffffffe
	.align		4
        /*0010*/ 	.word	0x00000000
	.align		4
        /*0014*/ 	.word	0xfffffffd
	.align		4
        /*0018*/ 	.word	0x00000000
	.align		4
        /*001c*/ 	.word	0xfffffffc


//--------------------- .text._Z7reduce7ILj1EEvPiS0_i --------------------------
	.section	.text._Z7reduce7ILj1EEvPiS0_i,"ax",@progbits
	.align	128
        .global         _Z7reduce7ILj1EEvPiS0_i
        .type           _Z7reduce7ILj1EEvPiS0_i,@function
        .size           _Z7reduce7ILj1EEvPiS0_i,(.L_x_56 - _Z7reduce7ILj1EEvPiS0_i)
        .other          _Z7reduce7ILj1EEvPiS0_i,@"STO_CUDA_ENTRY STV_DEFAULT"
_Z7reduce7ILj1EEvPiS0_i:
.text._Z7reduce7ILj1EEvPiS0_i:
[----:B------:R-:W-:Y:S08]  /*0000*/  LDC R1, c[0x0][0x37c] ;  /* 0x0000df00ff017b82 */ /* 0x000ff00000000800 */
[----:B------:R-:W0:Y:S01]  /*0010*/  S2UR UR5, SR_CgaCtaId ;  /* 0x00000000000579c3 */ /* 0x000e220000008800 */
[----:B------:R-:W1:Y:S01]  /*0020*/  S2R R11, SR_TID.X ;  /* 0x00000000000b7919 */ /* 0x000e620000002100 */
[----:B------:R-:W2:Y:S01]  /*0030*/  LDCU UR6, c[0x0][0x360] ;  /* 0x00006c00ff0677ac */ /* 0x000ea20008000800 */
[----:B------:R-:W-:Y:S01]  /*0040*/  BSSY.RECONVERGENT B0, `(.L_x_0) ;  /* 0x0000019000007945 */ /* 0x000fe20003800200 */
[----:B------:R-:W2:Y:S01]  /*0050*/  S2R R13, SR_CTAID.X ;  /* 0x00000000000d7919 */ /* 0x000ea20000002500 */
[----:B------:R-:W-:-:S02]  /*0060*/  UMOV UR4, 0x400 ;  /* 0x0000040000047882 */ /* 0x000fc40000000000 */
[----:B0-----:R-:W-:Y:S01]  /*0070*/  ULEA UR4, UR5, UR4, 0x18 ;  /* 0x0000000405047291 */ /* 0x001fe2000f8ec0ff */
[----:B------:R-:W0:Y:S05]  /*0080*/  LDCU UR5, c[0x0][0x390] ;  /* 0x00007200ff0577ac */ /* 0x000e2a0008000800 */
[----:B-1----:R-:W-:Y:S01]  /*0090*/  LEA R6, R11, UR4, 0x2 ;  /* 0x000000040b067c11 */ /* 0x002fe2000f8e10ff */
[----:B--2---:R-:W-:-:S04]  /*00a0*/  IMAD R0, R13, UR6, RZ ;  /* 0x000000060d007c24 */ /* 0x004fc8000f8e02ff */
[----:B------:R1:W-:Y:S01]  /*00b0*/  STS [R6], RZ ;  /* 0x000000ff06007388 */ /* 0x0003e20000000800 */
[----:B------:R-:W2:Y:S01]  /*00c0*/  LDCU.64 UR6, c[0x0][0x358] ;  /* 0x00006b00ff0677ac */ /* 0x000ea20008000a00 */
[----:B------:R-:W-:-:S05]  /*00d0*/  IMAD R0, R0, 0x2, R11 ;  /* 0x0000000200007824 */ /* 0x000fca00078e020b */
[----:B0-----:R-:W-:-:S13]  /*00e0*/  ISETP.GE.U32.AND P0, PT, R0, UR5, PT ;  /* 0x0000000500007c0c */ /* 0x001fda000bf06070 */
[----:B-12---:R-:W-:Y:S05]  /*00f0*/  @P0 BRA `(.L_x_1) ;  /* 0x0000000000340947 */ /* 0x006fea0003800000 */
[----:B------:R-:W0:Y:S01]  /*0100*/  LDC R15, c[0x0][0x370] ;  /* 0x0000dc00ff0f7b82 */ /* 0x000e220000000800 */
[----:B------:R-:W-:Y:S01]  /*0110*/  HFMA2 R7, -RZ, RZ, 0, 0 ;  /* 0x00000000ff077431 */ /* 0x000fe200000001ff */
[----:B------:R-:W-:Y:S06]  /*0120*/  BSSY.RECONVERGENT B1, `(.L_x_2) ;  /* 0x0000009000017945 */ /* 0x000fec0003800200 */
[----:B------:R-:W1:Y:S02]  /*0130*/  LDC.64 R4, c[0x0][0x380] ;  /* 0x0000e000ff047b82 */ /* 0x000e640000000a00 */
.L_x_3:
[----:B-1----:R-:W-:-:S05]  /*0140*/  IMAD.WIDE.U32 R2, R0, 0x4, R4 ;  /* 0x0000000400027825 */ /* 0x002fca00078e0004 */
[----:B------:R-:W2:Y:S04]  /*0150*/  LDG.E R8, desc[UR6][R2.64] ;  /* 0x0000000602087981 */ /* 0x000ea8000c1e1900 */
[----:B------:R-:W2:Y:S01]  /*0160*/  LDG.E R9, desc[UR6][R2.64+0x4] ;  /* 0x0000040602097981 */ /* 0x000ea2000c1e1900 */
[----:B0-----:R-:W-:-:S05]  /*0170*/  IMAD R0, R15, 0x2, R0 ;  /* 0x000000020f007824 */ /* 0x001fca00078e0200 */
[----:B------:R-:W-:Y:S02]  /*0180*/  ISETP.GE.U32.AND P0, PT, R0, UR5, PT ;  /* 0x0000000500007c0c */ /* 0x000fe4000bf06070 */
[----:B--2---:R-:W-:-:S11]  /*0190*/  IADD3 R7, PT, PT, R7, R9, R8 ;  /* 0x0000000907077210 */ /* 0x004fd60007ffe008 */
[----:B------:R-:W-:Y:S05]  /*01a0*/  @!P0 BRA `(.L_x_3) ;  /* 0xfffffffc00e48947 */ /* 0x000fea000383ffff */
[----:B------:R-:W-:Y:S05]  /*01b0*/  BSYNC.RECONVERGENT B1 ;  /* 0x0000000000017941 */ /* 0x000fea0003800200 */
.L_x_2:
[----:B------:R0:W-:Y:S02]  /*01c0*/  STS [R6], R7 ;  /* 0x0000000706007388 */ /* 0x0001e40000000800 */
.L_x_1:
[----:B------:R-:W-:Y:S05]  /*01d0*/  BSYNC.RECONVERGENT B0 ;  /* 0x0000000000007941 */ /* 0x000fea0003800200 */
.L_x_0:
[----:B------:R-:W-:Y:S01]  /*01e0*/  BAR.SYNC.DEFER_BLOCKING 0x0 ;  /* 0x0000000000007b1d */ /* 0x000fe20000010000 */
[----:B------:R-:W-:-:S13]  /*01f0*/  ISETP.NE.AND P0, PT, R11, RZ, PT ;  /* 0x000000ff0b00720c */ /* 0x000fda0003f05270 */
[----:B------:R-:W-:Y:S05]  /*0200*/  @P0 EXIT ;  /* 0x000000000000094d */ /* 0x000fea0003800000 */
[----:B------:R-:W1:Y:S01]  /*0210*/  LDS R5, [UR4] ;  /* 0x00000004ff057984 */ /* 0x000e620008000800 */
[----:B------:R-:W2:Y:S02]  /*0220*/  LDC.64 R2, c[0x0][0x388] ;  /* 0x0000e200ff027b82 */ /* 0x000ea40000000a00 */
[----:B--2---:R-:W-:-:S05]  /*0230*/  IMAD.WIDE.U32 R2, R13, 0x4, R2 ;  /* 0x000000040d027825 */ /* 0x004fca00078e0002 */
[----:B-1----:R-:W-:Y:S01]  /*0240*/  STG.E desc[UR6][R2.64], R5 ;  /* 0x0000000502007986 */ /* 0x002fe2000c101906 */
[----:B------:R-:W-:Y:S05]  /*0250*/  EXIT ;  /* 0x000000000000794d */ /* 0x000fea0003800000 */
.L_x_4:
[----:B------:R-:W-:-:S00]  /*0260*/  BRA `(.L_x_4) ;  /* 0xfffffffc00fc7947 */ /* 0x000fc0000383ffff */
[----:B------:R-:W-:-:S00]  /*0270*/  NOP ;  /* 0x0000000000007918 */ /* 0x000fc00000000000 */
        /* <DEDUP_REMOVED lines=8> */
.L_x_56:


//--------------------- .text._Z7reduce7ILj2EEvPiS0_i --------------------------
	.section	.text._Z7reduce7ILj2EEvPiS0_i,"ax",@progbits
	.align	128
        .global         _Z7reduce7ILj2EEvPiS0_i
        .type           _Z7reduce7ILj2EEvPiS0_i,@function
        .size           _Z7reduce7ILj2EEvPiS0_i,(.L_x_57 - _Z7reduce7ILj2EEvPiS0_i)
        .other          _Z7reduce7ILj2EEvPiS0_i,@"STO_CUDA_ENTRY STV_DEFAULT"
_Z7reduce7ILj2EEvPiS0_i:
.text._Z7reduce7ILj2EEvPiS0_i:
        /* <DEDUP_REMOVED lines=20> */
.L_x_8:
[C---:B------:R-:W-:Y:S02]  /*0140*/  VIADD R5, R0.reuse, 0x2 ;  /* 0x0000000200057836 */ /* 0x040fe40000000000 */
[----:B-1----:R-:W-:-:S04]  /*0150*/  IMAD.WIDE.U32 R2, R0, 0x4, R6 ;  /* 0x0000000400027825 */ /* 0x002fc800078e0006 */
[----:B------:R-:W-:Y:S02]  /*0160*/  IMAD.WIDE.U32 R4, R5, 0x4, R6 ;  /* 0x0000000405047825 */ /* 0x000fe400078e0006 */
[----:B------:R-:W2:Y:S04]  /*0170*/  LDG.E R2, desc[UR6][R2.64] ;  /* 0x0000000602027981 */ /* 0x000ea8000c1e1900 */
[----:B------:R-:W2:Y:S01]  /*0180*/  LDG.E R4, desc[UR6][R4.64] ;  /* 0x0000000604047981 */ /* 0x000ea2000c1e1900 */
[----:B0-----:R-:W-:-:S04]  /*0190*/  LEA R0, R15, R0, 0x2 ;  /* 0x000000000f007211 */ /* 0x001fc800078e10ff */
[----:B------:R-:W-:Y:S02]  /*01a0*/  ISETP.GE.U32.AND P0, PT, R0, UR5, PT ;  /* 0x0000000500007c0c */ /* 0x000fe4000bf06070 */
[----:B--2---:R-:W-:-:S11]  /*01b0*/  IADD3 R9, PT, PT, R9, R4, R2 ;  /* 0x0000000409097210 */ /* 0x004fd60007ffe002 */
[----:B------:R-:W-:Y:S05]  /*01c0*/  @!P0 BRA `(.L_x_8) ;  /* 0xfffffffc00dc8947 */ /* 0x000fea000383ffff */
[----:B------:R-:W-:Y:S05]  /*01d0*/  BSYNC.RECONVERGENT B1 ;  /* 0x0000000000017941 */ /* 0x000fea0003800200 */
.L_x_7:
[----:B------:R0:W-:Y:S02]  /*01e0*/  STS [R8], R9 ;  /* 0x0000000908007388 */ /* 0x0001e40000000800 */
.L_x_6:
[----:B------:R-:W-:Y:S05]  /*01f0*/  BSYNC.RECONVERGENT B0 ;  /* 0x0000000000007941 */ /* 0x000fea0003800200 */
.L_x_5:
[----:B------:R-:W-:Y:S01]  /*0200*/  BAR.SYNC.DEFER_BLOCKING 0x0 ;  /* 0x0000000000007b1d */ /* 0x000fe20000010000 */
[----:B------:R-:W-:-:S13]  /*0210*/  ISETP.GT.U32.AND P0, PT, R11, 0x1f, PT ;  /* 0x0000001f0b00780c */ /* 0x000fda0003f04070 */
[----:B------:R-:W-:Y:S05]  /*0220*/  @P0 EXIT ;  /* 0x000000000000094d */ /* 0x000fea0003800000 */
[----:B------:R-:W-:Y:S01]  /*0230*/  LDS R0, [R8+0x4] ;  /* 0x0000040008007984 */ /* 0x000fe20000000800 */
[----:B------:R-:W-:-:S03]  /*0240*/  ISETP.NE.AND P0, PT, R11, RZ, PT ;  /* 0x000000ff0b00720c */ /* 0x000fc60003f05270 */
[----:B------:R-:W1:Y:S02]  /*0250*/  LDS R3, [R8] ;  /* 0x0000000008037984 */ /* 0x000e640000000800 */
[----:B-1----:R-:W-:-:S05]  /*0260*/  IMAD.IADD R3, R0, 0x1, R3 ;  /* 0x0000000100037824 */ /* 0x002fca00078e0203 */
[----:B------:R1:W-:Y:S03]  /*0270*/  STS [R8], R3 ;  /* 0x0000000308007388 */ /* 0x0003e60000000800 */
[----:B------:R-:W-:Y:S05]  /*0280*/  @P0 EXIT ;  /* 0x000000000000094d */ /* 0x000fea0003800000 */
[----:B------:R-:W2:Y:S01]  /*0290*/  LDS R5, [UR4] ;  /* 0x00000004ff057984 */ /* 0x000ea20008000800 */
[----:B-1----:R-:W1:Y:S02]  /*02a0*/  LDC.64 R2, c[0x0][0x388] ;  /* 0x0000e200ff027b82 */ /* 0x002e640000000a00 */
[----:B-1----:R-:W-:-:S05]  /*02b0*/  IMAD.WIDE.U32 R2, R13, 0x4, R2 ;  /* 0x000000040d027825 */ /* 0x002fca00078e0002 */
[----:B--2---:R-:W-:Y:S01]  /*02c0*/  STG.E desc[UR6][R2.64], R5 ;  /* 0x0000000502007986 */ /* 0x004fe2000c101906 */
[----:B------:R-:W-:Y:S05]  /*02d0*/  EXIT ;  /* 0x000000000000794d */ /* 0x000fea0003800000 */
.L_x_9:
        /* <DEDUP_REMOVED lines=10> */
.L_x_57:


//--------------------- .text._Z7reduce7ILj4EEvPiS0_i --------------------------
	.section	.text._Z7reduce7ILj4EEvPiS0_i,"ax",@progbits
	.align	128
        .global         _Z7reduce7ILj4EEvPiS0_i
        .type           _Z7reduce7ILj4EEvPiS0_i,@function
        .size           _Z7reduce7ILj4EEvPiS0_i,(.L_x_58 - _Z7reduce7ILj4EEvPiS0_i)
        .other          _Z7reduce7ILj4EEvPiS0_i,@"STO_CUDA_ENTRY STV_DEFAULT"
_Z7reduce7ILj4EEvPiS0_i:
.text._Z7reduce7ILj4EEvPiS0_i:
        /* <DEDUP_REMOVED lines=17> */
[----:B------:R-:W-:Y:S01]  /*0110*/  BSSY.RECONVERGENT B1, `(.L_x_12) ;  /* 0x000000c000017945 */ /* 0x000fe20003800200 */
[----:B------:R-:W-:-:S06]  /*0120*/  IMAD.MOV.U32 R9, RZ, RZ, RZ ;  /* 0x000000ffff097224 */ /* 0x000fcc00078e00ff */
[----:B------:R-:W1:Y:S02]  /*0130*/  LDC.64 R6, c[0x0][0x380] ;  /* 0x0000e000ff067b82 */ /* 0x000e640000000a00 */
.L_x_13:
[C---:B------:R-:W-:Y:S01]  /*0140*/  IADD3 R5, PT, PT, R0.reuse, 0x4, RZ ;  /* 0x0000000400057810 */ /* 0x040fe20007ffe0ff */
[----:B-1----:R-:W-:-:S04]  /*0150*/  IMAD.WIDE.U32 R2, R0, 0x4, R6 ;  /* 0x0000000400027825 */ /* 0x002fc800078e0006 */
[----:B------:R-:W-:Y:S02]  /*0160*/  IMAD.WIDE.U32 R4, R5, 0x4, R6 ;  /* 0x0000000405047825 */ /* 0x000fe400078e0006 */
[----:B------:R-:W2:Y:S04]  /*0170*/  LDG.E R2, desc[UR6][R2.64] ;  /* 0x0000000602027981 */ /* 0x000ea8000c1e1900 */
[----:B------:R-:W2:Y:S01]  /*0180*/  LDG.E R4, desc[UR6][R4.64] ;  /* 0x0000000604047981 */ /* 0x000ea2000c1e1900 */
[----:B0-----:R-:W-:-:S05]  /*0190*/  IMAD R0, R15, 0x8, R0 ;  /* 0x000000080f007824 */ /* 0x001fca00078e0200 */
[----:B------:R-:W-:Y:S02]  /*01a0*/  ISETP.GE.U32.AND P0, PT, R0, UR5, PT ;  /* 0x0000000500007c0c */ /* 0x000fe4000bf06070 */
[----:B--2---:R-:W-:-:S11]  /*01b0*/  IADD3 R9, PT, PT, R9, R4, R2 ;  /* 0x0000000409097210 */ /* 0x004fd60007ffe002 */
[----:B------:R-:W-:Y:S05]  /*01c0*/  @!P0 BRA `(.L_x_13) ;  /* 0xfffffffc00dc8947 */ /* 0x000fea000383ffff */
[----:B------:R-:W-:Y:S05]  /*01d0*/  BSYNC.RECONVERGENT B1 ;  /* 0x0000000000017941 */ /* 0x000fea0003800200 */
.L_x_12:
[----:B------:R0:W-:Y:S02]  /*01e0*/  STS [R8], R9 ;  /* 0x0000000908007388 */ /* 0x0001e40000000800 */
.L_x_11:
[----:B------:R-:W-:Y:S05]  /*01f0*/  BSYNC.RECONVERGENT B0 ;  /* 0x0000000000007941 */ /* 0x000fea0003800200 */
.L_x_10:
[----:B------:R-:W-:Y:S01]  /*0200*/  BAR.SYNC.DEFER_BLOCKING 0x0 ;  /* 0x0000000000007b1d */ /* 0x000fe20000010000 */
[----:B------:R-:W-:-:S13]  /*0210*/  ISETP.GT.U32.AND P0, PT, R11, 0x1f, PT ;  /* 0x0000001f0b00780c */ /* 0x000fda0003f04070 */
[----:B------:R-:W-:Y:S05]  /*0220*/  @P0 EXIT ;  /* 0x000000000000094d */ /* 0x000fea0003800000 */
[----:B------:R-:W-:Y:S01]  /*0230*/  LDS R0, [R8+0x8] ;  /* 0x0000080008007984 */ /* 0x000fe20000000800 */
[----:B------:R-:W-:-:S03]  /*0240*/  ISETP.NE.AND P0, PT, R11, RZ, PT ;  /* 0x000000ff0b00720c */ /* 0x000fc60003f05270 */
[----:B------:R-:W1:Y:S02]  /*0250*/  LDS R3, [R8] ;  /* 0x0000000008037984 */ /* 0x000e640000000800 */
[----:B-1----:R-:W-:-:S05]  /*0260*/  IADD3 R3, PT, PT, R0, R3, RZ ;  /* 0x0000000300037210 */ /* 0x002fca0007ffe0ff */
[----:B------:R-:W-:Y:S04]  /*0270*/  STS [R8], R3 ;  /* 0x0000000308007388 */ /* 0x000fe80000000800 */
[----:B------:R-:W-:Y:S04]  /*0280*/  LDS R0, [R8+0x4] ;  /* 0x0000040008007984 */ /* 0x000fe80000000800 */
[----:B------:R-:W1:Y:S02]  /*0290*/  LDS R5, [R8] ;  /* 0x0000000008057984 */ /* 0x000e640000000800 */
[----:B-1----:R-:W-:-:S05]  /*02a0*/  IMAD.IADD R5, R0, 0x1, R5 ;  /* 0x0000000100057824 */ /* 0x002fca00078e0205 */
[----:B------:R1:W-:Y:S01]  /*02b0*/  STS [R8], R5 ;  /* 0x0000000508007388 */ /* 0x0003e20000000800 */
[----:B------:R-:W-:Y:S05]  /*02c0*/  @P0 EXIT ;  /* 0x000000000000094d */ /* 0x000fea0003800000 */
[----:B-1----:R-:W1:Y:S01]  /*02d0*/  LDS R5, [UR4] ;  /* 0x00000004ff057984 */ /* 0x002e620008000800 */
[----:B------:R-:W2:Y:S02]  /*02e0*/  LDC.64 R2, c[0x0][0x388] ;  /* 0x0000e200ff027b82 */ /* 0x000ea40000000a00 */
[----:B--2---:R-:W-:-:S05]  /*02f0*/  IMAD.WIDE.U32 R2, R13, 0x4, R2 ;  /* 0x000000040d027825 */ /* 0x004fca00078e0002 */
[----:B-1----:R-:W-:Y:S01]  /*0300*/  STG.E desc[UR6][R2.64], R5 ;  /* 0x0000000502007986 */ /* 0x002fe2000c101906 */
[----:B------:R-:W-:Y:S05]  /*0310*/  EXIT ;  /* 0x000000000000794d */ /* 0x000fea0003800000 */
.L_x_14:
        /* <DEDUP_REMOVED lines=14> */
.L_x_58:


//--------------------- .text._Z7reduce7ILj8EEvPiS0_i --------------------------
	.section	.text._Z7reduce7ILj8EEvPiS0_i,"ax",@progbits
	.align	128
        .global         _Z7reduce7ILj8EEvPiS0_i
        .type           _Z7reduce7ILj8EEvPiS0_i,@function
        .size           _Z7reduce7ILj8EEvPiS0_i,(.L_x_59 - _Z7reduce7ILj8EEvPiS0_i)
        .other          _Z7reduce7ILj8EEvPiS0_i,@"STO_CUDA_ENTRY STV_DEFAULT"
_Z7reduce7ILj8EEvPiS0_i:
.text._Z7reduce7ILj8EEvPiS0_i:
        /* <DEDUP_REMOVED lines=20> */
.L_x_18:
        /* <DEDUP_REMOVED lines=10> */
.L_x_17:
[----:B------:R0:W-:Y:S02]  /*01e0*/  STS [R8], R9 ;  /* 0x0000000908007388 */ /* 0x0001e40000000800 */
.L_x_16:
[----:B------:R-:W-:Y:S05]  /*01f0*/  BSYNC.RECONVERGENT B0 ;  /* 0x0000000000007941 */ /* 0x000fea0003800200 */
.L_x_15:
[----:B------:R-:W-:Y:S01]  /*0200*/  BAR.SYNC.DEFER_BLOCKING 0x0 ;  /* 0x0000000000007b1d */ /* 0x000fe20000010000 */
[----:B------:R-:W-:-:S13]  /*0210*/  ISETP.GT.U32.AND P0, PT, R11, 0x1f, PT ;  /* 0x0000001f0b00780c */ /* 0x000fda0003f04070 */
[----:B------:R-:W-:Y:S05]  /*0220*/  @P0 EXIT ;  /* 0x000000000000094d */ /* 0x000fea0003800000 */
[----:B------:R-:W-:Y:S01]  /*0230*/  LDS R0, [R8+0x10] ;  /* 0x0000100008007984 */ /* 0x000fe20000000800 */
[----:B------:R-:W-:-:S03]  /*0240*/  ISETP.NE.AND P0, PT, R11, RZ, PT ;  /* 0x000000ff0b00720c */ /* 0x000fc60003f05270 */
[----:B------:R-:W1:Y:S02]  /*0250*/  LDS R3, [R8] ;  /* 0x0000000008037984 */ /* 0x000e640000000800 */
[----:B-1----:R-:W-:-:S05]  /*0260*/  IMAD.IADD R3, R0, 0x1, R3 ;  /* 0x0000000100037824 */ /* 0x002fca00078e0203 */
[----:B------:R-:W-:Y:S04]  /*0270*/  STS [R8], R3 ;  /* 0x0000000308007388 */ /* 0x000fe80000000800 */
[----:B------:R-:W-:Y:S04]  /*0280*/  LDS R0, [R8+0x8] ;  /* 0x0000080008007984 */ /* 0x000fe80000000800 */
        /* <DEDUP_REMOVED lines=8> */
[----:B------:R-:W2:Y:S01]  /*0310*/  LDS R5, [UR4] ;  /* 0x00000004ff057984 */ /* 0x000ea20008000800 */
[----:B------:R-:W3:Y:S02]  /*0320*/  LDC.64 R2, c[0x0][0x388] ;  /* 0x0000e200ff027b82 */ /* 0x000ee40000000a00 */
[----:B---3--:R-:W-:-:S05]  /*0330*/  IMAD.WIDE.U32 R2, R13, 0x4, R2 ;  /* 0x000000040d027825 */ /* 0x008fca00078e0002 */
[----:B--2---:R-:W-:Y:S01]  /*0340*/  STG.E desc[UR6][R2.64], R5 ;  /* 0x0000000502007986 */ /* 0x004fe2000c101906 */
[----:B------:R-:W-:Y:S05]  /*0350*/  EXIT ;  /* 0x000000000000794d */ /* 0x000fea0003800000 */
.L_x_19:
        /* <DEDUP_REMOVED lines=10> */
.L_x_59:


//--------------------- .text._Z7reduce7ILj16EEvPiS0_i --------------------------
	.section	.text._Z7reduce7ILj16EEvPiS0_i,"ax",@progbits
	.align	128
        .global         _Z7reduce7ILj16EEvPiS0_i
        .type           _Z7reduce7ILj16EEvPiS0_i,@function
        .size           _Z7reduce7ILj16EEvPiS0_i,(.L_x_60 - _Z7reduce7ILj16EEvPiS0_i)
        .other          _Z7reduce7ILj16EEvPiS0_i,@"STO_CUDA_ENTRY STV_DEFAULT"
_Z7reduce7ILj16EEvPiS0_i:
.text._Z7reduce7ILj16EEvPiS0_i:
        /* <DEDUP_REMOVED lines=18> */
[----:B------:R-:W-:Y:S01]  /*0120*/  MOV R9, R2 ;  /* 0x0000000200097202 */ /* 0x000fe20000000f00 */
[----:B------:R-:W-:-:S05]  /*0130*/  IMAD.MOV.U32 R11, RZ, RZ, RZ ;  /* 0x000000ffff0b7224 */ /* 0x000fca00078e00ff */
[----:B------:R-:W1:Y:S02]  /*0140*/  LDC.64 R6, c[0x0][0x380] ;  /* 0x0000e000ff067b82 */ /* 0x000e640000000a00 */
.L_x_23:
        /* <DEDUP_REMOVED lines=10> */
.L_x_22:
[----:B------:R0:W-:Y:S02]  /*01f0*/  STS [R8], R11 ;  /* 0x0000000b08007388 */ /* 0x0001e40000000800 */
.L_x_21:
[----:B------:R-:W-:Y:S05]  /*0200*/  BSYNC.RECONVERGENT B0 ;  /* 0x0000000000007941 */ /* 0x000fea0003800200 */
.L_x_20:
        /* <DEDUP_REMOVED lines=26> */
.L_x_24:
        /* <DEDUP_REMOVED lines=13> */
.L_x_60:


//--------------------- .text._Z7reduce7ILj32EEvPiS0_i --------------------------
	.section	.text._Z7reduce7ILj32EEvPiS0_i,"ax",@progbits
	.align	128
        .global         _Z7reduce7ILj32EEvPiS0_i
        .type           _Z7reduce7ILj32EEvPiS0_i,@function
        .size           _Z7reduce7ILj32EEvPiS0_i,(.L_x_61 - _Z7reduce7ILj32EEvPiS0_i)
        .other          _Z7reduce7ILj32EEvPiS0_i,@"STO_CUDA_ENTRY STV_DEFAULT"
_Z7reduce7ILj32EEvPiS0_i:
.text._Z7reduce7ILj32EEvPiS0_i:
        /* <DEDUP_REMOVED lines=18> */
[----:B------:R-:W-:Y:S01]  /*0120*/  BSSY.RECONVERGENT B1, `(.L_x_27) ;  /* 0x000000c000017945 */ /* 0x000fe20003800200 */
[----:B------:R-:W-:-:S05]  /*0130*/  IMAD.MOV.U32 R11, RZ, RZ, R4 ;  /* 0x000000ffff0b7224 */ /* 0x000fca00078e0004 */
[----:B------:R-:W1:Y:S02]  /*0140*/  LDC.64 R8, c[0x0][0x380] ;  /* 0x0000e000ff087b82 */ /* 0x000e640000000a00 */
.L_x_28:
        /* <DEDUP_REMOVED lines=10> */
.L_x_27:
[----:B------:R0:W-:Y:S02]  /*01f0*/  STS [R2], R13 ;  /* 0x0000000d02007388 */ /* 0x0001e40000000800 */
.L_x_26:
[----:B------:R-:W-:Y:S05]  /*0200*/  BSYNC.RECONVERGENT B0 ;  /* 0x0000000000007941 */ /* 0x000fea0003800200 */
.L_x_25:
        /* <DEDUP_REMOVED lines=26> */
[----:B0-----:R-:W0:Y:S02]  /*03b0*/  LDC.64 R2, c[0x0][0x388] ;  /* 0x0000e200ff027b82 */ /* 0x001e240000000a00 */
[----:B0-----:R-:W-:-:S05]  /*03c0*/  IMAD.WIDE.U32 R2, R0, 0x4, R2 ;  /* 0x0000000400027825 */ /* 0x001fca00078e0002 */
[----:B-1----:R-:W-:Y:S01]  /*03d0*/  STG.E desc[UR6][R2.64], R5 ;  /* 0x0000000502007986 */ /* 0x002fe2000c101906 */
[----:B------:R-:W-:Y:S05]  /*03e0*/  EXIT ;  /* 0x000000000000794d */ /* 0x000fea0003800000 */
.L_x_29:
        /* <DEDUP_REMOVED lines=9> */
.L_x_61:


//--------------------- .text._Z7reduce7ILj64EEvPiS0_i --------------------------
	.section	.text._Z7reduce7ILj64EEvPiS0_i,"ax",@progbits
	.align	128
        .global         _Z7reduce7ILj64EEvPiS0_i
        .type           _Z7reduce7ILj64EEvPiS0_i,@function
        .size           _Z7reduce7ILj64EEvPiS0_i,(.L_x_62 - _Z7reduce7ILj64EEvPiS0_i)
        .other          _Z7reduce7ILj64EEvPiS0_i,@"STO_CUDA_ENTRY STV_DEFAULT"
_Z7reduce7ILj64EEvPiS0_i:
.text._Z7reduce7ILj64EEvPiS0_i:
        /* <DEDUP_REMOVED lines=21> */
.L_x_33:
        /* <DEDUP_REMOVED lines=10> */
.L_x_32:
[----:B------:R0:W-:Y:S02]  /*01f0*/  STS [R2], R13 ;  /* 0x0000000d02007388 */ /* 0x0001e40000000800 */
.L_x_31:
[----:B------:R-:W-:Y:S05]  /*0200*/  BSYNC.RECONVERGENT B0 ;  /* 0x0000000000007941 */ /* 0x000fea0003800200 */
.L_x_30:
        /* <DEDUP_REMOVED lines=30> */
[----:B01----:R-:W0:Y:S02]  /*03f0*/  LDC.64 R2, c[0x0][0x388] ;  /* 0x0000e200ff027b82 */ /* 0x003e240000000a00 */
[----:B0-----:R-:W-:-:S05]  /*0400*/  IMAD.WIDE.U32 R2, R0, 0x4, R2 ;  /* 0x0000000400027825 */ /* 0x001fca00078e0002 */
[----:B--2---:R-:W-:Y:S01]  /*0410*/  STG.E desc[UR6][R2.64], R5 ;  /* 0x0000000502007986 */ /* 0x004fe2000c101906 */
[----:B------:R-:W-:Y:S05]  /*0420*/  EXIT ;  /* 0x000000000000794d */ /* 0x000fea0003800000 */
.L_x_34:
        /* <DEDUP_REMOVED lines=13> */
.L_x_62:


//--------------------- .text._Z7reduce7ILj128EEvPiS0_i --------------------------
	.section	.text._Z7reduce7ILj128EEvPiS0_i,"ax",@progbits
	.align	128
        .global         _Z7reduce7ILj128EEvPiS0_i
        .type           _Z7reduce7ILj128EEvPiS0_i,@function
        .size           _Z7reduce7ILj128EEvPiS0_i,(.L_x_63 - _Z7reduce7ILj128EEvPiS0_i)
        .other          _Z7reduce7ILj128EEvPiS0_i,@"STO_CUDA_ENTRY STV_DEFAULT"
_Z7reduce7ILj128EEvPiS0_i:
.text._Z7reduce7ILj128EEvPiS0_i:
[----:B------:R-:W-:Y:S08]  /*0000*/  LDC R1, c[0x0][0x37c] ;  /* 0x0000df00ff017b82 */ /* 0x000ff00000000800 */
[----:B------:R-:W0:Y:S01]  /*0010*/  S2UR UR5, SR_CgaCtaId ;  /* 0x00000000000579c3 */ /* 0x000e220000008800 */
[----:B------:R-:W1:Y:S01]  /*0020*/  S2R R3, SR_TID.X ;  /* 0x0000000000037919 */ /* 0x000e620000002100 */
[----:B------:R-:W2:Y:S01]  /*0030*/  LDCU UR6, c[0x0][0x360] ;  /* 0x00006c00ff0677ac */ /* 0x000ea20008000800 */
[----:B------:R-:W-:Y:S01]  /*0040*/  BSSY.RECONVERGENT B0, `(.L_x_35) ;  /* 0x000001c000007945 */ /* 0x000fe20003800200 */
[----:B------:R-:W2:Y:S01]  /*0050*/  S2R R0, SR_CTAID.X ;  /* 0x0000000000007919 */ /* 0x000ea20000002500 */
[----:B------:R-:W-:Y:S01]  /*0060*/  UMOV UR4, 0x400 ;  /* 0x0000040000047882 */ /* 0x000fe20000000000 */
[----:B------:R-:W3:Y:S01]  /*0070*/  LDCU.64 UR8, c[0x0][0x358] ;  /* 0x00006b00ff0877ac */ /* 0x000ee20008000a00 */
[----:B0-----:R-:W-:Y:S01]  /*0080*/  ULEA UR4, UR5, UR4, 0x18 ;  /* 0x0000000405047291 */ /* 0x001fe2000f8ec0ff */
[----:B------:R-:W0:Y:S05]  /*0090*/  LDCU UR5, c[0x0][0x390] ;  /* 0x00007200ff0577ac */ /* 0x000e2a0008000800 */
[----:B-1----:R-:W-:Y:S01]  /*00a0*/  LEA R2, R3, UR4, 0x2 ;  /* 0x0000000403027c11 */ /* 0x002fe2000f8e10ff */
[----:B--2---:R-:W-:-:S04]  /*00b0*/  IMAD R4, R0, UR6, RZ ;  /* 0x0000000600047c24 */ /* 0x004fc8000f8e02ff */
[----:B------:R1:W-:Y:S01]  /*00c0*/  STS [R2], RZ ;  /* 0x000000ff02007388 */ /* 0x0003e20000000800 */
[----:B------:R-:W-:-:S05]  /*00d0*/  IMAD R4, R4, 0x2, R3 ;  /* 0x0000000204047824 */ /* 0x000fca00078e0203 */
[----:B0-----:R-:W-:-:S13]  /*00e0*/  ISETP.GE.U32.AND P0, PT, R4, UR5, PT ;  /* 0x0000000504007c0c */ /* 0x001fda000bf06070 */
[----:B-1-3--:R-:W-:Y:S05]  /*00f0*/  @P0 BRA `(.L_x_36) ;  /* 0x0000000000400947 */ /* 0x00afea0003800000 */
[----:B------:R-:W0:Y:S01]  /*0100*/  LDC R10, c[0x0][0x370] ;  /* 0x0000dc00ff0a7b82 */ /* 0x000e220000000800 */
[----:B------:R-:W-:Y:S01]  /*0110*/  HFMA2 R13, -RZ, RZ, 0, 0 ;  /* 0x00000000ff0d7431 */ /* 0x000fe200000001ff */
[----:B------:R-:W-:Y:S01]  /*0120*/  BSSY.RECONVERGENT B1, `(.L_x_37) ;  /* 0x000000c000017945 */ /* 0x000fe20003800200 */
[----:B------:R-:W-:-:S05]  /*0130*/  IMAD.MOV.U32 R11, RZ, RZ, R4 ;  /* 0x000000ffff0b7224 */ /* 0x000fca00078e0004 */
[----:B------:R-:W1:Y:S02]  /*0140*/  LDC.64 R8, c[0x0][0x380] ;  /* 0x0000e000ff087b82 */ /* 0x000e640000000a00 */
.L_x_38:
        /* <DEDUP_REMOVED lines=10> */
.L_x_37:
[----:B------:R0:W-:Y:S02]  /*01f0*/  STS [R2], R13 ;  /* 0x0000000d02007388 */ /* 0x0001e40000000800 */
.L_x_36:
[----:B------:R-:W-:Y:S05]  /*0200*/  BSYNC.RECONVERGENT B0 ;  /* 0x0000000000007941 */ /* 0x000fea0003800200 */
.L_x_35:
[----:B------:R-:W-:Y:S01]  /*0210*/  BAR.SYNC.DEFER_BLOCKING 0x0 ;  /* 0x0000000000007b1d */ /* 0x000fe20000010000 */
[----:B------:R-:W-:Y:S01]  /*0220*/  UISETP.GE.U32.AND UP0, UPT, UR6, 0x42, UPT ;  /* 0x000000420600788c */ /* 0x000fe2000bf06070 */
[----:B------:R-:W-:-:S08]  /*0230*/  ISETP.GT.U32.AND P1, PT, R3, 0x1f, PT ;  /* 0x0000001f0300780c */ /* 0x000fd00003f24070 */
[----:B------:R-:W-:Y:S05]  /*0240*/  BRA.U !UP0, `(.L_x_39) ;  /* 0x0000000108247547 */ /* 0x000fea000b800000 */
[----:B------:R-:W-:-:S13]  /*0250*/  ISETP.GT.U32.AND P0, PT, R3, 0x3f, PT ;  /* 0x0000003f0300780c */ /* 0x000fda0003f04070 */
.L_x_40:
[----:B------:R-:W-:Y:S01]  /*0260*/  @!P0 LDS R4, [R2+0x100] ;  /* 0x0001000002048984 */ /* 0x000fe20000000800 */
[----:B------:R-:W-:Y:S02]  /*0270*/  UISETP.GT.U32.AND UP0, UPT, UR6, 0x83, UPT ;  /* 0x000000830600788c */ /* 0x000fe4000bf04070 */
[----:B------:R-:W-:Y:S01]  /*0280*/  USHF.R.U32.HI UR6, URZ, 0x1, UR6 ;  /* 0x00000001ff067899 */ /* 0x000fe20008011606 */
[----:B-1----:R-:W1:Y:S02]  /*0290*/  @!P0 LDS R5, [R2] ;  /* 0x0000000002058984 */ /* 0x002e640000000800 */
[----:B-1----:R-:W-:-:S05]  /*02a0*/  @!P0 IMAD.IADD R5, R4, 0x1, R5 ;  /* 0x0000000104058824 */ /* 0x002fca00078e0205 */
[----:B------:R1:W-:Y:S01]  /*02b0*/  @!P0 STS [R2], R5 ;  /* 0x0000000502008388 */ /* 0x0003e20000000800 */
[----:B------:R-:W-:Y:S06]  /*02c0*/  BAR.SYNC.DEFER_BLOCKING 0x0 ;  /* 0x0000000000007b1d */ /* 0x000fec0000010000 */
[----:B------:R-:W-:Y:S05]  /*02d0*/  BRA.U UP0, `(.L_x_40) ;  /* 0xfffffffd00e07547 */ /* 0x000fea000b83ffff */
.L_x_39:
[----:B------:R-:W-:Y:S05]  /*02e0*/  @P1 EXIT ;  /* 0x000000000000194d */ /* 0x000fea0003800000 */
[----:B------:R-:W-:Y:S01]  /*02f0*/  LDS R4, [R2+0x80] ;  /* 0x0000800002047984 */ /* 0x000fe20000000800 */
[----:B------:R-:W-:-:S03]  /*0300*/  ISETP.NE.AND P0, PT, R3, RZ, PT ;  /* 0x000000ff0300720c */ /* 0x000fc60003f05270 */
[----:B-1----:R-:W1:Y:S02]  /*0310*/  LDS R5, [R2] ;  /* 0x0000000002057984 */ /* 0x002e640000000800 */
        /* <DEDUP_REMOVED lines=23> */
[----:B------:R-:W2:Y:S01]  /*0490*/  S2UR UR5, SR_CgaCtaId ;  /* 0x00000000000579c3 */ /* 0x000ea20000008800 */
[----:B------:R-:W-:-:S07]  /*04a0*/  UMOV UR4, 0x400 ;  /* 0x0000040000047882 */ /* 0x000fce0000000000 */
[----:B01----:R-:W0:Y:S01]  /*04b0*/  LDC.64 R2, c[0x0][0x388] ;  /* 0x0000e200ff027b82 */ /* 0x003e220000000a00 */
[----:B--2---:R-:W-:Y:S01]  /*04c0*/  ULEA UR4, UR5, UR4, 0x18 ;  /* 0x0000000405047291 */ /* 0x004fe2000f8ec0ff */
[----:B0-----:R-:W-:-:S08]  /*04d0*/  IMAD.WIDE.U32 R2, R0, 0x4, R2 ;  /* 0x0000000400027825 */ /* 0x001fd000078e0002 */
[----:B------:R-:W0:Y:S04]  /*04e0*/  LDS R5, [UR4] ;  /* 0x00000004ff057984 */ /* 0x000e280008000800 */
[----:B0-----:R-:W-:Y:S01]  /*04f0*/  STG.E desc[UR8][R2.64], R5 ;  /* 0x0000000502007986 */ /* 0x001fe2000c101908 */
[----:B------:R-:W-:Y:S05]  /*0500*/  EXIT ;  /* 0x000000000000794d */ /* 0x000fea0003800000 */
.L_x_41:
        /* <DEDUP_REMOVED lines=15> */
.L_x_63:


//--------------------- .text._Z7reduce7ILj256EEvPiS0_i --------------------------
	.section	.text._Z7reduce7ILj256EEvPiS0_i,"ax",@progbits
	.align	128
        .global         _Z7reduce7ILj256EEvPiS0_i
        .type           _Z7reduce7ILj256EEvPiS0_i,@function
        .size           _Z7reduce7ILj256EEvPiS0_i,(.L_x_64 - _Z7reduce7ILj256EEvPiS0_i)
        .other          _Z7reduce7ILj256EEvPiS0_i,@"STO_CUDA_ENTRY STV_DEFAULT"
_Z7reduce7ILj256EEvPiS0_i:
.text._Z7reduce7ILj256EEvPiS0_i:
        /* <DEDUP_REMOVED lines=21> */
.L_x_45:
        /* <DEDUP_REMOVED lines=10> */
.L_x_44:
[----:B------:R0:W-:Y:S02]  /*01f0*/  STS [R2], R13 ;  /* 0x0000000d02007388 */ /* 0x0001e40000000800 */
.L_x_43:
[----:B------:R-:W-:Y:S05]  /*0200*/  BSYNC.RECONVERGENT B0 ;  /* 0x0000000000007941 */ /* 0x000fea0003800200 */
.L_x_42:
[----:B------:R-:W-:Y:S01]  /*0210*/  BAR.SYNC.DEFER_BLOCKING 0x0 ;  /* 0x0000000000007b1d */ /* 0x000fe20000010000 */
[----:B------:R-:W-:Y:S01]  /*0220*/  UISETP.GE.U32.AND UP0, UPT, UR6, 0x42, UPT ;  /* 0x000000420600788c */ /* 0x000fe2000bf06070 */
[----:B------:R-:W-:-:S08]  /*0230*/  ISETP.GT.U32.AND P2, PT, R3, 0x1f, PT ;  /* 0x0000001f0300780c */ /* 0x000fd00003f44070 */
[----:B------:R-:W-:Y:S05]  /*0240*/  BRA.U !UP0, `(.L_x_46) ;  /* 0x00000001083c7547 */ /* 0x000fea000b800000 */
[C---:B------:R-:W-:Y:S02]  /*0250*/  ISETP.GT.U32.AND P0, PT, R3.reuse, 0x7f, PT ;  /* 0x0000007f0300780c */ /* 0x040fe40003f04070 */
[----:B------:R-:W-:-:S13]  /*0260*/  ISETP.GT.U32.AND P1, PT, R3, 0x3f, PT ;  /* 0x0000003f0300780c */ /* 0x000fda0003f24070 */
.L_x_47:
[----:B------:R-:W-:Y:S01]  /*0270*/  @!P0 LDS R4, [R2+0x200] ;  /* 0x0002000002048984 */ /* 0x000fe20000000800 */
[----:B------:R-:W-:Y:S02]  /*0280*/  UISETP.GT.U32.AND UP0, UPT, UR6, 0x83, UPT ;  /* 0x000000830600788c */ /* 0x000fe4000bf04070 */
[----:B------:R-:W-:Y:S01]  /*0290*/  USHF.R.U32.HI UR6, URZ, 0x1, UR6 ;  /* 0x00000001ff067899 */ /* 0x000fe20008011606 */
[----:B-1----:R-:W1:Y:S02]  /*02a0*/  @!P0 LDS R5, [R2] ;  /* 0x0000000002058984 */ /* 0x002e640000000800 */
[----:B-1----:R-:W-:-:S05]  /*02b0*/  @!P0 IMAD.IADD R5, R4, 0x1, R5 ;  /* 0x0000000104058824 */ /* 0x002fca00078e0205 */
[----:B------:R-:W-:Y:S01]  /*02c0*/  @!P0 STS [R2], R5 ;  /* 0x0000000502008388 */ /* 0x000fe20000000800 */
[----:B------:R-:W-:Y:S06]  /*02d0*/  BAR.SYNC.DEFER_BLOCKING 0x0 ;  /* 0x0000000000007b1d */ /* 0x000fec0000010000 */
[----:B------:R-:W-:Y:S04]  /*02e0*/  @!P1 LDS R4, [R2+0x100] ;  /* 0x0001000002049984 */ /* 0x000fe80000000800 */
[----:B------:R-:W1:Y:S02]  /*02f0*/  @!P1 LDS R7, [R2] ;  /* 0x0000000002079984 */ /* 0x000e640000000800 */
[----:B-1----:R-:W-:-:S05]  /*0300*/  @!P1 IADD3 R7, PT, PT, R4, R7, RZ ;  /* 0x0000000704079210 */ /* 0x002fca0007ffe0ff */
[----:B------:R1:W-:Y:S01]  /*0310*/  @!P1 STS [R2], R7 ;  /* 0x0000000702009388 */ /* 0x0003e20000000800 */
[----:B------:R-:W-:Y:S06]  /*0320*/  BAR.SYNC.DEFER_BLOCKING 0x0 ;  /* 0x0000000000007b1d */ /* 0x000fec0000010000 */
[----:B------:R-:W-:Y:S05]  /*0330*/  BRA.U UP0, `(.L_x_47) ;  /* 0xfffffffd00cc7547 */ /* 0x000fea000b83ffff */
.L_x_46:
[----:B------:R-:W-:Y:S05]  /*0340*/  @P2 EXIT ;  /* 0x000000000000294d */ /* 0x000fea0003800000 */
[----:B------:R-:W-:Y:S01]  /*0350*/  LDS R4, [R2+0x80] ;  /* 0x0000800002047984 */ /* 0x000fe20000000800 */
[----:B------:R-:W-:-:S03]  /*0360*/  ISETP.NE.AND P0, PT, R3, RZ, PT ;  /* 0x000000ff0300720c */ /* 0x000fc60003f05270 */
[----:B------:R-:W2:Y:S02]  /*0370*/  LDS R5, [R2] ;  /* 0x0000000002057984 */ /* 0x000ea40000000800 */
[----:B--2---:R-:W-:-:S05]  /*0380*/  IMAD.IADD R5, R4, 0x1, R5 ;  /* 0x0000000104057824 */ /* 0x004fca00078e0205 */
[----:B------:R-:W-:Y:S04]  /*0390*/  STS [R2], R5 ;  /* 0x0000000502007388 */ /* 0x000fe80000000800 */
[----:B------:R-:W-:Y:S04]  /*03a0*/  LDS R4, [R2+0x40] ;  /* 0x0000400002047984 */ /* 0x000fe80000000800 */
        /* <DEDUP_REMOVED lines=28> */
.L_x_48:
        /* <DEDUP_REMOVED lines=9> */
.L_x_64:


//--------------------- .text._Z7reduce7ILj512EEvPiS0_i --------------------------
	.section	.text._Z7reduce7ILj512EEvPiS0_i,"ax",@progbits
	.align	128
        .global         _Z7reduce7ILj512EEvPiS0_i
        .type           _Z7reduce7ILj512EEvPiS0_i,@function
        .size           _Z7reduce7ILj512EEvPiS0_i,(.L_x_65 - _Z7reduce7ILj512EEvPiS0_i)
        .other          _Z7reduce7ILj512EEvPiS0_i,@"STO_CUDA_ENTRY STV_DEFAULT"
_Z7reduce7ILj512EEvPiS0_i:
.text._Z7reduce7ILj512EEvPiS0_i:
        /* <DEDUP_REMOVED lines=21> */
.L_x_52:
[C---:B------:R-:W-:Y:S02]  /*0150*/  VIADD R7, R11.reuse, 0x200 ;  /* 0x000002000b077836 */ /* 0x040fe40000000000 */
        /* <DEDUP_REMOVED lines=9> */
.L_x_51:
[----:B------:R0:W-:Y:S02]  /*01f0*/  STS [R2], R13 ;  /* 0x0000000d02007388 */ /* 0x0001e40000000800 */
.L_x_50:
[----:B------:R-:W-:Y:S05]  /*0200*/  BSYNC.RECONVERGENT B0 ;  /* 0x0000000000007941 */ /* 0x000fea0003800200 */
.L_x_49:
[----:B------:R-:W-:Y:S01]  /*0210*/  BAR.SYNC.DEFER_BLOCKING 0x0 ;  /* 0x0000000000007b1d */ /* 0x000fe20000010000 */
[----:B------:R-:W-:Y:S01]  /*0220*/  UISETP.GE.U32.AND UP0, UPT, UR6, 0x42, UPT ;  /* 0x000000420600788c */ /* 0x000fe2000bf06070 */
[----:B------:R-:W-:-:S08]  /*0230*/  ISETP.GT.U32.AND P3, PT, R3, 0x1f, PT ;  /* 0x0000001f0300780c */ /* 0x000fd00003f64070 */
[----:B------:R-:W-:Y:S05]  /*0240*/  BRA.U !UP0, `(.L_x_53) ;  /* 0x0000000108547547 */ /* 0x000fea000b800000 */
[C---:B------:R-:W-:Y:S02]  /*0250*/  ISETP.GT.U32.AND P0, PT, R3.reuse, 0xff, PT ;  /* 0x000000ff0300780c */ /* 0x040fe40003f04070 */
[C---:B------:R-:W-:Y:S02]  /*0260*/  ISETP.GT.U32.AND P1, PT, R3.reuse, 0x7f, PT ;  /* 0x0000007f0300780c */ /* 0x040fe40003f24070 */
[----:B------:R-:W-:-:S13]  /*0270*/  ISETP.GT.U32.AND P2, PT, R3, 0x3f, PT ;  /* 0x0000003f0300780c */ /* 0x000fda0003f44070 */
.L_x_54:
[----:B------:R-:W-:Y:S01]  /*0280*/  @!P0 LDS R4, [R2+0x400] ;  /* 0x0004000002048984 */ /* 0x000fe20000000800 */
[----:B------:R-:W-:Y:S02]  /*0290*/  UISETP.GT.U32.AND UP0, UPT, UR6, 0x83, UPT ;  /* 0x000000830600788c */ /* 0x000fe4000bf04070 */
[----:B------:R-:W-:Y:S01]  /*02a0*/  USHF.R.U32.HI UR6, URZ, 0x1, UR6 ;  /* 0x00000001ff067899 */ /* 0x000fe20008011606 */
[----:B-1----:R-:W1:Y:S02]  /*02b0*/  @!P0 LDS R5, [R2] ;  /* 0x0000000002058984 */ /* 0x002e640000000800 */
[----:B-1----:R-:W-:-:S05]  /*02c0*/  @!P0 IADD3 R5, PT, PT, R4, R5, RZ ;  /* 0x0000000504058210 */ /* 0x002fca0007ffe0ff */
[----:B------:R-:W-:Y:S01]  /*02d0*/  @!P0 STS [R2], R5 ;  /* 0x0000000502008388 */ /* 0x000fe20000000800 */
[----:B------:R-:W-:Y:S06]  /*02e0*/  BAR.SYNC.DEFER_BLOCKING 0x0 ;  /* 0x0000000000007b1d */ /* 0x000fec0000010000 */
[----:B------:R-:W-:Y:S04]  /*02f0*/  @!P1 LDS R4, [R2+0x200] ;  /* 0x0002000002049984 */ /* 0x000fe80000000800 */
[----:B------:R-:W1:Y:S02]  /*0300*/  @!P1 LDS R7, [R2] ;  /* 0x0000000002079984 */ /* 0x000e640000000800 */
        /* <DEDUP_REMOVED lines=9> */
.L_x_53:
[----:B------:R-:W-:Y:S05]  /*03a0*/  @P3 EXIT ;  /* 0x000000000000394d */ /* 0x000fea0003800000 */
[----:B------:R-:W-:Y:S01]  /*03b0*/  LDS R4, [R2+0x80] ;  /* 0x0000800002047984 */ /* 0x000fe20000000800 */
[----:B------:R-:W-:-:S03]  /*03c0*/  ISETP.NE.AND P0, PT, R3, RZ, PT ;  /* 0x000000ff0300720c */ /* 0x000fc60003f05270 */
[----:B------:R-:W2:Y:S02]  /*03d0*/  LDS R5, [R2] ;  /* 0x0000000002057984 */ /* 0x000ea40000000800 */
[----:B--2---:R-:W-:-:S05]  /*03e0*/  IMAD.IADD R5, R4, 0x1, R5 ;  /* 0x0000000104057824 */ /* 0x004fca00078e0205 */
[----:B------:R-:W-:Y:S04]  /*03f0*/  STS [R2], R5 ;  /* 0x0000000502007388 */ /* 0x000fe80000000800 */
[----:B------:R-:W-:Y:S04]  /*0400*/  LDS R4, [R2+0x40] ;  /* 0x0000400002047984 */ /* 0x000fe80000000800 */
[----:B------:R-:W2:Y:S02]  /*0410*/  LDS R7, [R2] ;  /* 0x0000000002077984 */ /* 0x000ea40000000800 */
[----:B--2---:R-:W-:-:S05]  /*0420*/  IADD3 R7, PT, PT, R4, R7, RZ ;  /* 0x0000000704077210 */ /* 0x004fca0007ffe0ff */
[----:B------:R-:W-:Y:S04]  /*0430*/  STS [R2], R7 ;  /* 0x0000000702007388 */ /* 0x000fe80000000800 */
[----:B------:R-:W-:Y:S04]  /*0440*/  LDS R4, [R2+0x20] ;  /* 0x0000200002047984 */ /* 0x000fe80000000800 */
[----:B-1----:R-:W1:Y:S02]  /*0450*/  LDS R9, [R2] ;  /* 0x0000000002097984 */ /* 0x002e640000000800 */
        /* <DEDUP_REMOVED lines=23> */
.L_x_55:
        /* <DEDUP_REMOVED lines=11> */
.L_x_65:


//--------------------- .nv.shared._Z7reduce7ILj1EEvPiS0_i --------------------------
	.section	.nv.shared._Z7reduce7ILj1EEvPiS0_i,"aw",@nobits
	.sectionflags	@""
	.align	16
	.zero		1024


//--------------------- .nv.shared.reserved.0     --------------------------
	.section	.nv.shared.reserved.0,"aw",@nobits
	.weak		__nv_reservedSMEM_offset_0_alias
	.size		__nv_reservedSMEM_offset_0_alias, 0, 64
	.other		__nv_reservedSMEM_offset_0_alias,@"STO_CUDA_RESERVED_SHARED STV_DEFAULT"
__nv_reservedSMEM_offset_0_alias:
	.zero		0
	.zero		64


//--------------------- .nv.shared._Z7reduce7ILj2EEvPiS0_i --------------------------
	.section	.nv.shared._Z7reduce7ILj2EEvPiS0_i,"aw",@nobits
	.sectionflags	@""
	.align	16
	.zero		1024


//--------------------- .nv.shared._Z7reduce7ILj4EEvPiS0_i --------------------------
	.section	.nv.shared._Z7reduce7ILj4EEvPiS0_i,"aw",@nobits
	.sectionflags	@""
	.align	16
	.zero		1024


//--------------------- .nv.shared._Z7reduce7ILj8EEvPiS0_i --------------------------
	.section	.nv.shared._Z7reduce7ILj8EEvPiS0_i,"aw",@nobits
	.sectionflags	@""
	.align	16
	.zero		1024


//--------------------- .nv.shared._Z7reduce7ILj16EEvPiS0_i --------------------------
	.section	.nv.shared._Z7reduce7ILj16EEvPiS0_i,"aw",@nobits
	.sectionflags	@""
	.align	16
	.zero		1024


//--------------------- .nv.shared._Z7reduce7ILj32EEvPiS0_i --------------------------
	.section	.nv.shared._Z7reduce7ILj32EEvPiS0_i,"aw",@nobits
	.sectionflags	@""
	.align	16
	.zero		1024


//--------------------- .nv.shared._Z7reduce7ILj64EEvPiS0_i --------------------------
	.section	.nv.shared._Z7reduce7ILj64EEvPiS0_i,"aw",@nobits
	.sectionflags	@""
	.align	16
	.zero		1024


//--------------------- .nv.shared._Z7reduce7ILj128EEvPiS0_i --------------------------
	.section	.nv.shared._Z7reduce7ILj128EEvPiS0_i,"aw",@nobits
	.sectionflags	@""
	.align	16
	.zero		1024


//--------------------- .nv.shared._Z7reduce7ILj256EEvPiS0_i --------------------------
	.section	.nv.shared._Z7reduce7ILj256EEvPiS0_i,"aw",@nobits
	.sectionflags	@""
	.align	16
	.zero		1024


//--------------------- .nv.shared._Z7reduce7ILj512EEvPiS0_i --------------------------
	.section	.nv.shared._Z7reduce7ILj512EEvPiS0_i,"aw",@nobits
	.sectionflags	@""
	.align	16
	.zero		1024


//--------------------- .nv.constant0._Z7reduce7ILj1EEvPiS0_i --------------------------
	.section	.nv.constant0._Z7reduce7ILj1EEvPiS0_i,"a",@progbits
	.sectionflags	@""
	.align	4
.nv.constant0._Z7reduce7ILj1EEvPiS0_i:
	.zero		916


//--------------------- .nv.constant0._Z7reduce7ILj2EEvPiS0_i --------------------------
	.section	.nv.constant0._Z7reduce7ILj2EEvPiS0_i,"a",@progbits
	.sectionflags	@""
	.align	4
.nv.constant0._Z7reduce7ILj2EEvPiS0_i:
	.zero		916


//--------------------- .nv.constant0._Z7reduce7ILj4EEvPiS0_i --------------------------
	.section	.nv.constant0._Z7reduce7ILj4EEvPiS0_i,"a",@progbits
	.sectionflags	@""
	.align	4
.nv.constant0._Z7reduce7ILj4EEvPiS0_i:
	.zero		916


//--------------------- .nv.constant0._Z7reduce7ILj8EEvPiS0_i --------------------------
	.section	.nv.constant0._Z7reduce7ILj8EEvPiS0_i,"a",@progbits
	.sectionflags	@""
	.align	4
.nv.constant0._Z7reduce7ILj8EEvPiS0_i:
	.zero		916


//--------------------- .nv.constant0._Z7reduce7ILj16EEvPiS0_i --------------------------
	.section	.nv.constant0._Z7reduce7ILj16EEvPiS0_i,"a",@progbits
	.sectionflags	@""
	.align	4
.nv.constant0._Z7reduce7ILj16EEvPiS0_i:
	.zero		916


//--------------------- .nv.constant0._Z7reduce7ILj32EEvPiS0_i --------------------------
	.section	.nv.constant0._Z7reduce7ILj32EEvPiS0_i,"a",@progbits
	.sectionflags	@""
	.align	4
.nv.constant0._Z7reduce7ILj32EEvPiS0_i:
	.zero		916


//--------------------- .nv.constant0._Z7reduce7ILj64EEvPiS0_i --------------------------
	.section	.nv.constant0._Z7reduce7ILj64EEvPiS0_i,"a",@progbits
	.sectionflags	@""
	.align	4
.nv.constant0._Z7reduce7ILj64EEvPiS0_i:
	.zero		916


//--------------------- .nv.constant0._Z7reduce7ILj128EEvPiS0_i --------------------------
	.section	.nv.constant0._Z7reduce7ILj128EEvPiS0_i,"a",@progbits
	.sectionflags	@""
	.align	4
.nv.constant0._Z7reduce7ILj128EEvPiS0_i:
	.zero		916


//--------------------- .nv.constant0._Z7reduce7ILj256EEvPiS0_i --------------------------
	.section	.nv.constant0._Z7reduce7ILj256EEvPiS0_i,"a",@progbits
	.sectionflags	@""
	.align	4
.nv.constant0._Z7reduce7ILj256EEvPiS0_i:
	.zero		916


//--------------------- .nv.constant0._Z7reduce7ILj512EEvPiS0_i --------------------------
	.section	.nv.constant0._Z7reduce7ILj512EEvPiS0_i,"a",@progbits
	.sectionflags	@""
	.align	4
.nv.constant0._Z7reduce7ILj512EEvPiS0_i:
	.zero		916


//--------------------- SYMBOLS --------------------------

	.type		.nv.reservedSmem.offset0,@object
	.size		.nv.reservedSmem.offset0,0x4
	.type		.nv.reservedSmem.cap,@object
	.size		.nv.reservedSmem.cap,0x4
